//
// Generated by NVIDIA NVVM Compiler
//
// Compiler Build ID: CL-36424714
// Cuda compilation tools, release 13.0, V13.0.88
// Based on NVVM 20.0.0
//

.version 9.0
.target sm_100
.address_size 64

	// .globl	_Z28matrix_multiplication_kernelPKfS0_Pfiii
// _ZZ28matrix_multiplication_kernelPKfS0_PfiiiE3A_s has been demoted
// _ZZ28matrix_multiplication_kernelPKfS0_PfiiiE3B_s has been demoted

.visible .entry _Z28matrix_multiplication_kernelPKfS0_Pfiii(
	.param .u64 .ptr .align 1 _Z28matrix_multiplication_kernelPKfS0_Pfiii_param_0,
	.param .u64 .ptr .align 1 _Z28matrix_multiplication_kernelPKfS0_Pfiii_param_1,
	.param .u64 .ptr .align 1 _Z28matrix_multiplication_kernelPKfS0_Pfiii_param_2,
	.param .u32 _Z28matrix_multiplication_kernelPKfS0_Pfiii_param_3,
	.param .u32 _Z28matrix_multiplication_kernelPKfS0_Pfiii_param_4,
	.param .u32 _Z28matrix_multiplication_kernelPKfS0_Pfiii_param_5
)
{
	.reg .pred 	%p<30>;
	.reg .b32 	%r<55>;
	.reg .b32 	%f<231>;
	.reg .b64 	%rd<23>;
	// demoted variable
	.shared .align 4 .b8 _ZZ28matrix_multiplication_kernelPKfS0_PfiiiE3A_s[1024];
	// demoted variable
	.shared .align 4 .b8 _ZZ28matrix_multiplication_kernelPKfS0_PfiiiE3B_s[1024];
	ld.param.u64 	%rd7, [_Z28matrix_multiplication_kernelPKfS0_Pfiii_param_0];
	ld.param.u64 	%rd8, [_Z28matrix_multiplication_kernelPKfS0_Pfiii_param_1];
	ld.param.u64 	%rd9, [_Z28matrix_multiplication_kernelPKfS0_Pfiii_param_2];
	ld.param.u32 	%r27, [_Z28matrix_multiplication_kernelPKfS0_Pfiii_param_3];
	ld.param.u32 	%r28, [_Z28matrix_multiplication_kernelPKfS0_Pfiii_param_4];
	ld.param.u32 	%r29, [_Z28matrix_multiplication_kernelPKfS0_Pfiii_param_5];
	cvta.to.global.u64 	%rd1, %rd8;
	cvta.to.global.u64 	%rd2, %rd9;
	mov.u32 	%r30, %ctaid.y;
	mov.u32 	%r31, %ntid.y;
	mov.u32 	%r51, %tid.y;
	mad.lo.s32 	%r2, %r30, %r31, %r51;
	mov.u32 	%r32, %ctaid.x;
	mov.u32 	%r33, %ntid.x;
	mul.lo.s32 	%r34, %r33, %r32;
	shl.b32 	%r35, %r34, 2;
	mov.u32 	%r49, %tid.x;
	add.s32 	%r4, %r35, %r49;
	setp.lt.s32 	%p1, %r28, 1;
	mov.f32 	%f222, 0f00000000;
	mov.f32 	%f223, %f222;
	mov.f32 	%f224, %f222;
	mov.f32 	%f225, %f222;
	@%p1 bra 	$L__BB0_13;
	add.s32 	%r36, %r28, 15;
	shr.u32 	%r37, %r36, 4;
	shl.b32 	%r38, %r51, 6;
	mov.u32 	%r39, _ZZ28matrix_multiplication_kernelPKfS0_PfiiiE3A_s;
	add.s32 	%r5, %r39, %r38;
	shl.b32 	%r40, %r49, 2;
	add.s32 	%r6, %r5, %r40;
	mov.u32 	%r41, _ZZ28matrix_multiplication_kernelPKfS0_PfiiiE3B_s;
	add.s32 	%r8, %r41, %r40;
	add.s32 	%r7, %r8, %r38;
	neg.s32 	%r54, %r37;
	mul.lo.s32 	%r53, %r51, %r29;
	shl.b32 	%r11, %r29, 4;
	add.s32 	%r52, %r4, %r53;
	mad.lo.s32 	%r50, %r28, %r2, %r49;
	cvta.to.global.u64 	%rd3, %rd7;
	mov.f32 	%f222, 0f00000000;
	cvt.s64.s32 	%rd14, %r4;
$L__BB0_2:
	setp.ge.s32 	%p2, %r2, %r27;
	mul.wide.s32 	%rd10, %r50, 4;
	add.s64 	%rd4, %rd3, %rd10;
	setp.ge.s32 	%p3, %r49, %r28;
	mov.f32 	%f226, 0f00000000;
	or.pred  	%p4, %p2, %p3;
	@%p4 bra 	$L__BB0_4;
	ld.global.f32 	%f226, [%rd4];
$L__BB0_4:
	setp.ge.s32 	%p5, %r4, %r29;
	st.shared.f32 	[%r6], %f226;
	setp.ge.s32 	%p6, %r51, %r28;
	mov.f32 	%f227, 0f00000000;
	or.pred  	%p7, %p6, %p5;
	@%p7 bra 	$L__BB0_6;
	mul.wide.s32 	%rd11, %r52, 4;
	add.s64 	%rd12, %rd1, %rd11;
	ld.global.f32 	%f227, [%rd12];
$L__BB0_6:
	add.s32 	%r42, %r4, 16;
	setp.ge.s32 	%p9, %r42, %r29;
	st.shared.f32 	[%r7], %f227;
	bar.sync 	0;
	ld.shared.f32 	%f28, [%r5];
	ld.shared.f32 	%f29, [%r8];
	fma.rn.f32 	%f30, %f28, %f29, %f225;
	ld.shared.f32 	%f31, [%r5+4];
	ld.shared.f32 	%f32, [%r8+64];
	fma.rn.f32 	%f33, %f31, %f32, %f30;
	ld.shared.f32 	%f34, [%r5+8];
	ld.shared.f32 	%f35, [%r8+128];
	fma.rn.f32 	%f36, %f34, %f35, %f33;
	ld.shared.f32 	%f37, [%r5+12];
	ld.shared.f32 	%f38, [%r8+192];
	fma.rn.f32 	%f39, %f37, %f38, %f36;
	ld.shared.f32 	%f40, [%r5+16];
	ld.shared.f32 	%f41, [%r8+256];
	fma.rn.f32 	%f42, %f40, %f41, %f39;
	ld.shared.f32 	%f43, [%r5+20];
	ld.shared.f32 	%f44, [%r8+320];
	fma.rn.f32 	%f45, %f43, %f44, %f42;
	ld.shared.f32 	%f46, [%r5+24];
	ld.shared.f32 	%f47, [%r8+384];
	fma.rn.f32 	%f48, %f46, %f47, %f45;
	ld.shared.f32 	%f49, [%r5+28];
	ld.shared.f32 	%f50, [%r8+448];
	fma.rn.f32 	%f51, %f49, %f50, %f48;
	ld.shared.f32 	%f52, [%r5+32];
	ld.shared.f32 	%f53, [%r8+512];
	fma.rn.f32 	%f54, %f52, %f53, %f51;
	ld.shared.f32 	%f55, [%r5+36];
	ld.shared.f32 	%f56, [%r8+576];
	fma.rn.f32 	%f57, %f55, %f56, %f54;
	ld.shared.f32 	%f58, [%r5+40];
	ld.shared.f32 	%f59, [%r8+640];
	fma.rn.f32 	%f60, %f58, %f59, %f57;
	ld.shared.f32 	%f61, [%r5+44];
	ld.shared.f32 	%f62, [%r8+704];
	fma.rn.f32 	%f63, %f61, %f62, %f60;
	ld.shared.f32 	%f64, [%r5+48];
	ld.shared.f32 	%f65, [%r8+768];
	fma.rn.f32 	%f66, %f64, %f65, %f63;
	ld.shared.f32 	%f67, [%r5+52];
	ld.shared.f32 	%f68, [%r8+832];
	fma.rn.f32 	%f69, %f67, %f68, %f66;
	ld.shared.f32 	%f70, [%r5+56];
	ld.shared.f32 	%f71, [%r8+896];
	fma.rn.f32 	%f72, %f70, %f71, %f69;
	ld.shared.f32 	%f73, [%r5+60];
	ld.shared.f32 	%f74, [%r8+960];
	fma.rn.f32 	%f225, %f73, %f74, %f72;
	bar.sync 	0;
	cvt.s64.s32 	%rd13, %r53;
	add.s64 	%rd15, %rd14, %rd13;
	shl.b64 	%rd16, %rd15, 2;
	add.s64 	%rd5, %rd1, %rd16;
	mov.f32 	%f228, 0f00000000;
	or.pred  	%p10, %p6, %p9;
	@%p10 bra 	$L__BB0_8;
	ld.global.f32 	%f228, [%rd5+64];
$L__BB0_8:
	add.s32 	%r43, %r4, 32;
	setp.ge.s32 	%p12, %r43, %r29;
	st.shared.f32 	[%r7], %f228;
	bar.sync 	0;
	ld.shared.f32 	%f76, [%r5];
	ld.shared.f32 	%f77, [%r8];
	fma.rn.f32 	%f78, %f76, %f77, %f224;
	ld.shared.f32 	%f79, [%r5+4];
	ld.shared.f32 	%f80, [%r8+64];
	fma.rn.f32 	%f81, %f79, %f80, %f78;
	ld.shared.f32 	%f82, [%r5+8];
	ld.shared.f32 	%f83, [%r8+128];
	fma.rn.f32 	%f84, %f82, %f83, %f81;
	ld.shared.f32 	%f85, [%r5+12];
	ld.shared.f32 	%f86, [%r8+192];
	fma.rn.f32 	%f87, %f85, %f86, %f84;
	ld.shared.f32 	%f88, [%r5+16];
	ld.shared.f32 	%f89, [%r8+256];
	fma.rn.f32 	%f90, %f88, %f89, %f87;
	ld.shared.f32 	%f91, [%r5+20];
	ld.shared.f32 	%f92, [%r8+320];
	fma.rn.f32 	%f93, %f91, %f92, %f90;
	ld.shared.f32 	%f94, [%r5+24];
	ld.shared.f32 	%f95, [%r8+384];
	fma.rn.f32 	%f96, %f94, %f95, %f93;
	ld.shared.f32 	%f97, [%r5+28];
	ld.shared.f32 	%f98, [%r8+448];
	fma.rn.f32 	%f99, %f97, %f98, %f96;
	ld.shared.f32 	%f100, [%r5+32];
	ld.shared.f32 	%f101, [%r8+512];
	fma.rn.f32 	%f102, %f100, %f101, %f99;
	ld.shared.f32 	%f103, [%r5+36];
	ld.shared.f32 	%f104, [%r8+576];
	fma.rn.f32 	%f105, %f103, %f104, %f102;
	ld.shared.f32 	%f106, [%r5+40];
	ld.shared.f32 	%f107, [%r8+640];
	fma.rn.f32 	%f108, %f106, %f107, %f105;
	ld.shared.f32 	%f109, [%r5+44];
	ld.shared.f32 	%f110, [%r8+704];
	fma.rn.f32 	%f111, %f109, %f110, %f108;
	ld.shared.f32 	%f112, [%r5+48];
	ld.shared.f32 	%f113, [%r8+768];
	fma.rn.f32 	%f114, %f112, %f113, %f111;
	ld.shared.f32 	%f115, [%r5+52];
	ld.shared.f32 	%f116, [%r8+832];
	fma.rn.f32 	%f117, %f115, %f116, %f114;
	ld.shared.f32 	%f118, [%r5+56];
	ld.shared.f32 	%f119, [%r8+896];
	fma.rn.f32 	%f120, %f118, %f119, %f117;
	ld.shared.f32 	%f121, [%r5+60];
	ld.shared.f32 	%f122, [%r8+960];
	fma.rn.f32 	%f224, %f121, %f122, %f120;
	bar.sync 	0;
	mov.f32 	%f229, 0f00000000;
	or.pred  	%p13, %p6, %p12;
	@%p13 bra 	$L__BB0_10;
	ld.global.f32 	%f229, [%rd5+128];
$L__BB0_10:
	add.s32 	%r44, %r4, 48;
	setp.ge.s32 	%p15, %r44, %r29;
	st.shared.f32 	[%r7], %f229;
	bar.sync 	0;
	ld.shared.f32 	%f124, [%r5];
	ld.shared.f32 	%f125, [%r8];
	fma.rn.f32 	%f126, %f124, %f125, %f223;
	ld.shared.f32 	%f127, [%r5+4];
	ld.shared.f32 	%f128, [%r8+64];
	fma.rn.f32 	%f129, %f127, %f128, %f126;
	ld.shared.f32 	%f130, [%r5+8];
	ld.shared.f32 	%f131, [%r8+128];
	fma.rn.f32 	%f132, %f130, %f131, %f129;
	ld.shared.f32 	%f133, [%r5+12];
	ld.shared.f32 	%f134, [%r8+192];
	fma.rn.f32 	%f135, %f133, %f134, %f132;
	ld.shared.f32 	%f136, [%r5+16];
	ld.shared.f32 	%f137, [%r8+256];
	fma.rn.f32 	%f138, %f136, %f137, %f135;
	ld.shared.f32 	%f139, [%r5+20];
	ld.shared.f32 	%f140, [%r8+320];
	fma.rn.f32 	%f141, %f139, %f140, %f138;
	ld.shared.f32 	%f142, [%r5+24];
	ld.shared.f32 	%f143, [%r8+384];
	fma.rn.f32 	%f144, %f142, %f143, %f141;
	ld.shared.f32 	%f145, [%r5+28];
	ld.shared.f32 	%f146, [%r8+448];
	fma.rn.f32 	%f147, %f145, %f146, %f144;
	ld.shared.f32 	%f148, [%r5+32];
	ld.shared.f32 	%f149, [%r8+512];
	fma.rn.f32 	%f150, %f148, %f149, %f147;
	ld.shared.f32 	%f151, [%r5+36];
	ld.shared.f32 	%f152, [%r8+576];
	fma.rn.f32 	%f153, %f151, %f152, %f150;
	ld.shared.f32 	%f154, [%r5+40];
	ld.shared.f32 	%f155, [%r8+640];
	fma.rn.f32 	%f156, %f154, %f155, %f153;
	ld.shared.f32 	%f157, [%r5+44];
	ld.shared.f32 	%f158, [%r8+704];
	fma.rn.f32 	%f159, %f157, %f158, %f156;
	ld.shared.f32 	%f160, [%r5+48];
	ld.shared.f32 	%f161, [%r8+768];
	fma.rn.f32 	%f162, %f160, %f161, %f159;
	ld.shared.f32 	%f163, [%r5+52];
	ld.shared.f32 	%f164, [%r8+832];
	fma.rn.f32 	%f165, %f163, %f164, %f162;
	ld.shared.f32 	%f166, [%r5+56];
	ld.shared.f32 	%f167, [%r8+896];
	fma.rn.f32 	%f168, %f166, %f167, %f165;
	ld.shared.f32 	%f169, [%r5+60];
	ld.shared.f32 	%f170, [%r8+960];
	fma.rn.f32 	%f223, %f169, %f170, %f168;
	bar.sync 	0;
	mov.f32 	%f230, 0f00000000;
	or.pred  	%p16, %p6, %p15;
	@%p16 bra 	$L__BB0_12;
	ld.global.f32 	%f230, [%rd5+192];
$L__BB0_12:
	st.shared.f32 	[%r7], %f230;
	bar.sync 	0;
	ld.shared.f32 	%f171, [%r5];
	ld.shared.f32 	%f172, [%r8];
	fma.rn.f32 	%f173, %f171, %f172, %f222;
	ld.shared.f32 	%f174, [%r5+4];
	ld.shared.f32 	%f175, [%r8+64];
	fma.rn.f32 	%f176, %f174, %f175, %f173;
	ld.shared.f32 	%f177, [%r5+8];
	ld.shared.f32 	%f178, [%r8+128];
	fma.rn.f32 	%f179, %f177, %f178, %f176;
	ld.shared.f32 	%f180, [%r5+12];
	ld.shared.f32 	%f181, [%r8+192];
	fma.rn.f32 	%f182, %f180, %f181, %f179;
	ld.shared.f32 	%f183, [%r5+16];
	ld.shared.f32 	%f184, [%r8+256];
	fma.rn.f32 	%f185, %f183, %f184, %f182;
	ld.shared.f32 	%f186, [%r5+20];
	ld.shared.f32 	%f187, [%r8+320];
	fma.rn.f32 	%f188, %f186, %f187, %f185;
	ld.shared.f32 	%f189, [%r5+24];
	ld.shared.f32 	%f190, [%r8+384];
	fma.rn.f32 	%f191, %f189, %f190, %f188;
	ld.shared.f32 	%f192, [%r5+28];
	ld.shared.f32 	%f193, [%r8+448];
	fma.rn.f32 	%f194, %f192, %f193, %f191;
	ld.shared.f32 	%f195, [%r5+32];
	ld.shared.f32 	%f196, [%r8+512];
	fma.rn.f32 	%f197, %f195, %f196, %f194;
	ld.shared.f32 	%f198, [%r5+36];
	ld.shared.f32 	%f199, [%r8+576];
	fma.rn.f32 	%f200, %f198, %f199, %f197;
	ld.shared.f32 	%f201, [%r5+40];
	ld.shared.f32 	%f202, [%r8+640];
	fma.rn.f32 	%f203, %f201, %f202, %f200;
	ld.shared.f32 	%f204, [%r5+44];
	ld.shared.f32 	%f205, [%r8+704];
	fma.rn.f32 	%f206, %f204, %f205, %f203;
	ld.shared.f32 	%f207, [%r5+48];
	ld.shared.f32 	%f208, [%r8+768];
	fma.rn.f32 	%f209, %f207, %f208, %f206;
	ld.shared.f32 	%f210, [%r5+52];
	ld.shared.f32 	%f211, [%r8+832];
	fma.rn.f32 	%f212, %f210, %f211, %f209;
	ld.shared.f32 	%f213, [%r5+56];
	ld.shared.f32 	%f214, [%r8+896];
	fma.rn.f32 	%f215, %f213, %f214, %f212;
	ld.shared.f32 	%f216, [%r5+60];
	ld.shared.f32 	%f217, [%r8+960];
	fma.rn.f32 	%f222, %f216, %f217, %f215;
	bar.sync 	0;
	add.s32 	%r54, %r54, 1;
	setp.eq.s32 	%p17, %r54, 0;
	add.s32 	%r53, %r53, %r11;
	add.s32 	%r52, %r52, %r11;
	add.s32 	%r51, %r51, 16;
	add.s32 	%r50, %r50, 16;
	add.s32 	%r49, %r49, 16;
	@%p17 bra 	$L__BB0_13;
	bra.uni 	$L__BB0_2;
$L__BB0_13:
	setp.lt.s32 	%p18, %r2, %r27;
	mul.lo.s32 	%r14, %r29, %r2;
	setp.lt.s32 	%p19, %r4, %r29;
	and.pred  	%p20, %p18, %p19;
	@%p20 bra 	$L__BB0_14;
	bra.uni 	$L__BB0_15;
$L__BB0_14:
	add.s32 	%r45, %r4, %r14;
	mul.wide.s32 	%rd17, %r45, 4;
	add.s64 	%rd18, %rd2, %rd17;
	st.global.f32 	[%rd18], %f225;
$L__BB0_15:
	setp.ge.s32 	%p21, %r2, %r27;
	add.s32 	%r46, %r4, 16;
	setp.ge.s32 	%p22, %r46, %r29;
	cvt.s64.s32 	%rd19, %r14;
	cvt.s64.s32 	%rd20, %r4;
	add.s64 	%rd21, %rd20, %rd19;
	shl.b64 	%rd22, %rd21, 2;
	add.s64 	%rd6, %rd2, %rd22;
	or.pred  	%p23, %p21, %p22;
	@%p23 bra 	$L__BB0_17;
	st.global.f32 	[%rd6+64], %f224;
$L__BB0_17:
	setp.ge.s32 	%p24, %r2, %r27;
	add.s32 	%r47, %r4, 32;
	setp.ge.s32 	%p25, %r47, %r29;
	or.pred  	%p26, %p24, %p25;
	@%p26 bra 	$L__BB0_19;
	st.global.f32 	[%rd6+128], %f223;
$L__BB0_19:
	setp.ge.s32 	%p27, %r2, %r27;
	add.s32 	%r48, %r4, 48;
	setp.ge.s32 	%p28, %r48, %r29;
	or.pred  	%p29, %p27, %p28;
	@%p29 bra 	$L__BB0_21;
	st.global.f32 	[%rd6+192], %f222;
$L__BB0_21:
	ret;

}


// ===== COMPILED SASS (sm_100) =====

	.target	sm_100

	.elftype	@"ET_EXEC"


//--------------------- .note.nv.tkinfo           --------------------------
	.section	.note.nv.tkinfo,"",@"SHT_NOTE"
	.sectionflags	@"SHF_NOTE_NV_TKINFO"
	.tkinfo
        /*0018*/ 	.word	0x00000002
        /*0030*/ 	.string	""
        /*0030*/ 	.string	"ptxas"
        /*0030*/ 	.string	"Cuda compilation tools, release 13.0, V13.0.88"
        /*0030*/ 	.string	"Build cuda_13.0.r13.0/compiler.36424714_0"
        /*0030*/ 	.string	"-arch sm_100 -m 64 "



//--------------------- .note.nv.cuinfo           --------------------------
	.section	.note.nv.cuinfo,"",@"SHT_NOTE"
	.sectionflags	@"SHF_NOTE_NV_CUINFO"
        /*0018*/ 	.short	0x0002
        /*001a*/ 	.short	0x0064
        /*001c*/ 	.short	0x0082
	.zero		2


//--------------------- .nv.info                  --------------------------
	.section	.nv.info,"",@"SHT_CUDA_INFO"
	.align	4


	//----- nvinfo : EIATTR_REGCOUNT
	.align		4
        /*0000*/ 	.byte	0x04, 0x2f
        /*0002*/ 	.short	(.L_1 - .L_0)
	.align		4
.L_0:
        /*0004*/ 	.word	index@(_Z28matrix_multiplication_kernelPKfS0_Pfiii)
        /*0008*/ 	.word	0x00000020


	//----- nvinfo : EIATTR_FRAME_SIZE
	.align		4
.L_1:
        /*000c*/ 	.byte	0x04, 0x11
        /*000e*/ 	.short	(.L_3 - .L_2)
	.align		4
.L_2:
        /*0010*/ 	.word	index@(_Z28matrix_multiplication_kernelPKfS0_Pfiii)
        /*0014*/ 	.word	0x00000000


	//----- nvinfo : EIATTR_MIN_STACK_SIZE
	.align		4
.L_3:
        /*0018*/ 	.byte	0x04, 0x12
        /*001a*/ 	.short	(.L_5 - .L_4)
	.align		4
.L_4:
        /*001c*/ 	.word	index@(_Z28matrix_multiplication_kernelPKfS0_Pfiii)
        /*0020*/ 	.word	0x00000000
.L_5:


//--------------------- .nv.compat                --------------------------
	.section	.nv.compat,"",@"SHT_CUDA_COMPAT_INFO"
	.align	4
        /*0000*/ 	.byte	0x02, 0x09, 0x00, 0x00, 0x02, 0x02, 0x01, 0x00, 0x02, 0x05, 0x05, 0x00, 0x03, 0x07, 0x01, 0x01
        /*0010*/ 	.byte	0x02, 0x03, 0x00, 0x00, 0x02, 0x06, 0x01, 0x00, 0x04, 0x0b, 0x08, 0x00, 0x09, 0x00, 0x00, 0x00
        /*0020*/ 	.byte	0x00, 0x00, 0x00, 0x00


//--------------------- .nv.info._Z28matrix_multiplication_kernelPKfS0_Pfiii --------------------------
	.section	.nv.info._Z28matrix_multiplication_kernelPKfS0_Pfiii,"",@"SHT_CUDA_INFO"
	.sectionflags	@""
	.align	4


	//----- nvinfo : EIATTR_CUDA_API_VERSION
	.align		4
        /*0000*/ 	.byte	0x04, 0x37
        /*0002*/ 	.short	(.L_7 - .L_6)
.L_6:
        /*0004*/ 	.word	0x00000082


	//----- nvinfo : EIATTR_KPARAM_INFO
	.align		4
.L_7:
        /*0008*/ 	.byte	0x04, 0x17
        /*000a*/ 	.short	(.L_9 - .L_8)
.L_8:
        /*000c*/ 	.word	0x00000000
        /*0010*/ 	.short	0x0005
        /*0012*/ 	.short	0x0020
        /*0014*/ 	.byte	0x00, 0xf0, 0x11, 0x00


	//----- nvinfo : EIATTR_KPARAM_INFO
	.align		4
.L_9:
        /*0018*/ 	.byte	0x04, 0x17
        /*001a*/ 	.short	(.L_11 - .L_10)
.L_10:
        /*001c*/ 	.word	0x00000000
        /*0020*/ 	.short	0x0004
        /*0022*/ 	.short	0x001c
        /*0024*/ 	.byte	0x00, 0xf0, 0x11, 0x00


	//----- nvinfo : EIATTR_KPARAM_INFO
	.align		4
.L_11:
        /*0028*/ 	.byte	0x04, 0x17
        /*002a*/ 	.short	(.L_13 - .L_12)
.L_12:
        /*002c*/ 	.word	0x00000000
        /*0030*/ 	.short	0x0003
        /*0032*/ 	.short	0x0018
        /*0034*/ 	.byte	0x00, 0xf0, 0x11, 0x00


	//----- nvinfo : EIATTR_KPARAM_INFO
	.align		4
.L_13:
        /*0038*/ 	.byte	0x04, 0x17
        /*003a*/ 	.short	(.L_15 - .L_14)
.L_14:
        /*003c*/ 	.word	0x00000000
        /*0040*/ 	.short	0x0002
        /*0042*/ 	.short	0x0010
        /*0044*/ 	.byte	0x00, 0xf5, 0x21, 0x00


	//----- nvinfo : EIATTR_KPARAM_INFO
	.align		4
.L_15:
        /*0048*/ 	.byte	0x04, 0x17
        /*004a*/ 	.short	(.L_17 - .L_16)
.L_16:
        /*004c*/ 	.word	0x00000000
        /*0050*/ 	.short	0x0001
        /*0052*/ 	.short	0x0008
        /*0054*/ 	.byte	0x00, 0xf5, 0x21, 0x00


	//----- nvinfo : EIATTR_KPARAM_INFO
	.align		4
.L_17:
        /*0058*/ 	.byte	0x04, 0x17
        /*005a*/ 	.short	(.L_19 - .L_18)
.L_18:
        /*005c*/ 	.word	0x00000000
        /*0060*/ 	.short	0x0000
        /*0062*/ 	.short	0x0000
        /*0064*/ 	.byte	0x00, 0xf5, 0x21, 0x00


	//----- nvinfo : EIATTR_SPARSE_MMA_MASK
	.align		4
.L_19:
        /*0068*/ 	.byte	0x03, 0x50
        /*006a*/ 	.short	0x0000


	//----- nvinfo : EIATTR_MAXREG_COUNT
	.align		4
        /*006c*/ 	.byte	0x03, 0x1b
        /*006e*/ 	.short	0x00ff


	//----- nvinfo : EIATTR_NUM_BARRIERS
	.align		4
        /*0070*/ 	.byte	0x02, 0x4c
        /*0072*/ 	.byte	0x01
	.zero		1


	//----- nvinfo : EIATTR_MERCURY_ISA_VERSION
	.align		4
        /*0074*/ 	.byte	0x03, 0x5f
        /*0076*/ 	.short	0x0101


	//----- nvinfo : EIATTR_VRC_CTA_INIT_COUNT
	.align		4
        /*0078*/ 	.byte	0x02, 0x4a
	.zero		1
	.zero		1


	//----- nvinfo : EIATTR_EXIT_INSTR_OFFSETS
	.align		4
        /*007c*/ 	.byte	0x04, 0x1c
        /*007e*/ 	.short	(.L_21 - .L_20)


	//   ....[0]....
.L_20:
        /*0080*/ 	.word	0x00001c10


	//   ....[1]....
        /*0084*/ 	.word	0x00001c30


	//----- nvinfo : EIATTR_CBANK_PARAM_SIZE
	.align		4
.L_21:
        /*0088*/ 	.byte	0x03, 0x19
        /*008a*/ 	.short	0x0024


	//----- nvinfo : EIATTR_PARAM_CBANK
	.align		4
        /*008c*/ 	.byte	0x04, 0x0a
        /*008e*/ 	.short	(.L_23 - .L_22)
	.align		4
.L_22:
        /*0090*/ 	.word	index@(.nv.constant0._Z28matrix_multiplication_kernelPKfS0_Pfiii)
        /*0094*/ 	.short	0x0380
        /*0096*/ 	.short	0x0024


	//----- nvinfo : EIATTR_SW_WAR
	.align		4
.L_23:
        /*0098*/ 	.byte	0x04, 0x36
        /*009a*/ 	.short	(.L_25 - .L_24)
.L_24:
        /*009c*/ 	.word	0x00000008
.L_25:


//--------------------- .nv.callgraph             --------------------------
	.section	.nv.callgraph,"",@"SHT_CUDA_CALLGRAPH"
	.align	4
	.sectionentsize	8
	.align		4
        /*0000*/ 	.word	0x00000000
	.align		4
        /*0004*/ 	.word	0xffffffff
	.align		4
        /*0008*/ 	.word	0x00000000
	.align		4
        /*000c*/ 	.word	0xfffffffe
	.align		4
        /*0010*/ 	.word	0x00000000
	.align		4
        /*0014*/ 	.word	0xfffffffd
	.align		4
        /*0018*/ 	.word	0x00000000
	.align		4
        /*001c*/ 	.word	0xfffffffc


//--------------------- .text._Z28matrix_multiplication_kernelPKfS0_Pfiii --------------------------
	.section	.text._Z28matrix_multiplication_kernelPKfS0_Pfiii,"ax",@progbits
	.align	128
        .global         _Z28matrix_multiplication_kernelPKfS0_Pfiii
        .type           _Z28matrix_multiplication_kernelPKfS0_Pfiii,@function
        .size           _Z28matrix_multiplication_kernelPKfS0_Pfiii,(.L_x_3 - _Z28matrix_multiplication_kernelPKfS0_Pfiii)
        .other          _Z28matrix_multiplication_kernelPKfS0_Pfiii,@"STO_CUDA_ENTRY STV_DEFAULT"
_Z28matrix_multiplication_kernelPKfS0_Pfiii:
.text._Z28matrix_multiplication_kernelPKfS0_Pfiii:
[----:B------:R-:W-:Y:S01]  /*0000*/  LDC R1, c[0x0][0x37c] ;  /* 0x0000df00ff017b82 */ /* 0x000fe20000000800 */
[----:B------:R-:W0:Y:S07]  /*0010*/  S2R R24, SR_TID.Y ;  /* 0x0000000000187919 */ /* 0x000e2e0000002200 */
[----:B------:R-:W0:Y:S01]  /*0020*/  LDC R3, c[0x0][0x364] ;  /* 0x0000d900ff037b82 */ /* 0x000e220000000800 */
[----:B------:R-:W1:Y:S01]  /*0030*/  LDCU UR7, c[0x0][0x39c] ;  /* 0x00007380ff0777ac */ /* 0x000e620008000800 */
[----:B------:R-:W-:Y:S01]  /*0040*/  HFMA2 R27, -RZ, RZ, 0, 0 ;  /* 0x00000000ff1b7431 */ /* 0x000fe200000001ff */
[----:B------:R-:W2:Y:S01]  /*0050*/  S2R R22, SR_TID.X ;  /* 0x0000000000167919 */ /* 0x000ea20000002100 */
[----:B------:R-:W-:-:S02]  /*0060*/  CS2R R12, SRZ ;  /* 0x00000000000c7805 */ /* 0x000fc4000001ff00 */
[----:B------:R-:W-:Y:S01]  /*0070*/  MOV R20, RZ ;  /* 0x000000ff00147202 */ /* 0x000fe20000000f00 */
[----:B------:R-:W3:Y:S01]  /*0080*/  LDCU.64 UR8, c[0x0][0x358] ;  /* 0x00006b00ff0877ac */ /* 0x000ee20008000a00 */
[----:B------:R-:W4:Y:S08]  /*0090*/  S2UR UR5, SR_CTAID.X ;  /* 0x00000000000579c3 */ /* 0x000f300000002500 */
[----:B------:R-:W4:Y:S01]  /*00a0*/  LDC R17, c[0x0][0x360] ;  /* 0x0000d800ff117b82 */ /* 0x000f220000000800 */
[----:B-1----:R-:W-:-:S07]  /*00b0*/  UISETP.GE.AND UP0, UPT, UR7, 0x1, UPT ;  /* 0x000000010700788c */ /* 0x002fce000bf06270 */
[----:B------:R-:W0:Y:S01]  /*00c0*/  S2UR UR4, SR_CTAID.Y ;  /* 0x00000000000479c3 */ /* 0x000e220000002600 */
[----:B----4-:R-:W-:-:S05]  /*00d0*/  IMAD R17, R17, UR5, RZ ;  /* 0x0000000511117c24 */ /* 0x010fca000f8e02ff */
[----:B--2---:R-:W-:Y:S01]  /*00e0*/  LEA R17, R17, R22, 0x2 ;  /* 0x0000001611117211 */ /* 0x004fe200078e10ff */
[----:B0-----:R-:W-:Y:S01]  /*00f0*/  IMAD R18, R3, UR4, R24 ;  /* 0x0000000403127c24 */ /* 0x001fe2000f8e0218 */
[----:B---3--:R-:W-:Y:S06]  /*0100*/  BRA.U !UP0, `(.L_x_0) ;  /* 0x0000001908587547 */ /* 0x008fec000b800000 */
[----:B------:R-:W0:Y:S01]  /*0110*/  LDC R21, c[0x0][0x3a0] ;  /* 0x0000e800ff157b82 */ /* 0x000e220000000800 */
[----:B------:R-:W-:Y:S01]  /*0120*/  ISETP.GE.AND P0, PT, R24, UR7, PT ;  /* 0x0000000718007c0c */ /* 0x000fe2000bf06270 */
[----:B------:R-:W1:Y:S01]  /*0130*/  LDCU UR4, c[0x0][0x398] ;  /* 0x00007300ff0477ac */ /* 0x000e620008000800 */
[----:B------:R-:W-:Y:S01]  /*0140*/  ISETP.GE.AND P1, PT, R22, UR7, PT ;  /* 0x0000000716007c0c */ /* 0x000fe2000bf26270 */
[----:B------:R-:W-:Y:S01]  /*0150*/  IMAD R23, R18, UR7, R22 ;  /* 0x0000000712177c24 */ /* 0x000fe2000f8e0216 */
[----:B------:R-:W-:-:S03]  /*0160*/  CS2R R14, SRZ ;  /* 0x00000000000e7805 */ /* 0x000fc6000001ff00 */
[----:B------:R-:W2:Y:S01]  /*0170*/  LDC.64 R4, c[0x0][0x380] ;  /* 0x0000e000ff047b82 */ /* 0x000ea20000000a00 */
[----:B-1----:R-:W-:Y:S02]  /*0180*/  ISETP.GE.OR P1, PT, R18, UR4, P1 ;  /* 0x0000000412007c0c */ /* 0x002fe40008f26670 */
[-C--:B0-----:R-:W-:Y:S01]  /*0190*/  ISETP.GE.OR P2, PT, R17, R21.reuse, P0 ;  /* 0x000000151100720c */ /* 0x081fe20000746670 */
[----:B------:R-:W-:-:S05]  /*01a0*/  IMAD R26, R24, R21, RZ ;  /* 0x00000015181a7224 */ /* 0x000fca00078e02ff */
[----:B------:R-:W-:Y:S01]  /*01b0*/  IADD3 R25, PT, PT, R17, R26, RZ ;  /* 0x0000001a11197210 */ /* 0x000fe20007ffe0ff */
[----:B--2---:R-:W-:-:S06]  /*01c0*/  IMAD.WIDE R4, R23, 0x4, R4 ;  /* 0x0000000417047825 */ /* 0x004fcc00078e0204 */
[----:B------:R-:W0:Y:S01]  /*01d0*/  @!P2 LDC.64 R6, c[0x0][0x388] ;  /* 0x0000e200ff06ab82 */ /* 0x000e220000000a00 */
[----:B------:R-:W2:Y:S01]  /*01e0*/  @!P1 LDG.E R15, desc[UR8][R4.64] ;  /* 0x00000008040f9981 */ /* 0x000ea2000c1e1900 */
[----:B0-----:R-:W-:-:S05]  /*01f0*/  @!P2 IMAD.WIDE R6, R25, 0x4, R6 ;  /* 0x000000041906a825 */ /* 0x001fca00078e0206 */
[----:B------:R-:W3:Y:S01]  /*0200*/  @!P2 LDG.E R14, desc[UR8][R6.64] ;  /* 0x00000008060ea981 */ /* 0x000ee2000c1e1900 */
[----:B------:R-:W0:Y:S01]  /*0210*/  S2UR UR6, SR_CgaCtaId ;  /* 0x00000000000679c3 */ /* 0x000e220000008800 */
[----:B------:R-:W-:Y:S02]  /*0220*/  UMOV UR4, 0x400 ;  /* 0x0000040000047882 */ /* 0x000fe40000000000 */
[----:B------:R-:W-:Y:S02]  /*0230*/  UIADD3 UR5, UPT, UPT, UR4, 0x400, URZ ;  /* 0x0000040004057890 */ /* 0x000fe4000fffe0ff */
[----:B0-----:R-:W-:Y:S02]  /*0240*/  ULEA UR4, UR6, UR4, 0x18 ;  /* 0x0000000406047291 */ /* 0x001fe4000f8ec0ff */
[----:B------:R-:W-:-:S04]  /*0250*/  ULEA UR5, UR6, UR5, 0x18 ;  /* 0x0000000506057291 */ /* 0x000fc8000f8ec0ff */
[----:B------:R-:W-:Y:S02]  /*0260*/  LEA R16, R24, UR4, 0x6 ;  /* 0x0000000418107c11 */ /* 0x000fe4000f8e30ff */
[C---:B------:R-:W-:Y:S02]  /*0270*/  LEA R0, R22.reuse, UR5, 0x2 ;  /* 0x0000000516007c11 */ /* 0x040fe4000f8e10ff */
[----:B------:R-:W-:Y:S02]  /*0280*/  LEA R2, R22, R16, 0x2 ;  /* 0x0000001016027211 */ /* 0x000fe400078e10ff */
[----:B------:R-:W-:Y:S01]  /*0290*/  LEA R3, R24, R0, 0x6 ;  /* 0x0000000018037211 */ /* 0x000fe200078e30ff */
[----:B------:R-:W0:Y:S02]  /*02a0*/  LDCU.64 UR4, c[0x0][0x388] ;  /* 0x00007100ff0477ac */ /* 0x000e240008000a00 */
[----:B--2---:R-:W-:Y:S04]  /*02b0*/  STS [R2], R15 ;  /* 0x0000000f02007388 */ /* 0x004fe80000000800 */
[----:B---3--:R-:W-:Y:S01]  /*02c0*/  STS [R3], R14 ;  /* 0x0000000e03007388 */ /* 0x008fe20000000800 */
[----:B------:R-:W-:Y:S06]  /*02d0*/  BAR.SYNC.DEFER_BLOCKING 0x0 ;  /* 0x0000000000007b1d */ /* 0x000fec0000010000 */
[----:B------:R-:W-:Y:S04]  /*02e0*/  LDS R19, [R0] ;  /* 0x0000000000137984 */ /* 0x000fe80000000800 */
[----:B------:R-:W1:Y:S04]  /*02f0*/  LDS.128 R4, [R16] ;  /* 0x0000000010047984 */ /* 0x000e680000000c00 */
[----:B------:R-:W2:Y:S04]  /*0300*/  LDS R27, [R0+0x40] ;  /* 0x00004000001b7984 */ /* 0x000ea80000000800 */
[----:B------:R-:W3:Y:S04]  /*0310*/  LDS R28, [R0+0x80] ;  /* 0x00008000001c7984 */ /* 0x000ee80000000800 */
[----:B------:R-:W4:Y:S04]  /*0320*/  LDS R20, [R0+0xc0] ;  /* 0x0000c00000147984 */ /* 0x000f280000000800 */
[----:B------:R-:W-:Y:S04]  /*0330*/  LDS R13, [R0+0x100] ;  /* 0x00010000000d7984 */ /* 0x000fe80000000800 */
[----:B------:R-:W5:Y:S04]  /*0340*/  LDS.128 R8, [R16+0x10] ;  /* 0x0000100010087984 */ /* 0x000f680000000c00 */
[----:B------:R-:W0:Y:S04]  /*0350*/  LDS R12, [R0+0x140] ;  /* 0x00014000000c7984 */ /* 0x000e280000000800 */
[----:B------:R-:W0:Y:S04]  /*0360*/  LDS R15, [R0+0x180] ;  /* 0x00018000000f7984 */ /* 0x000e280000000800 */
[----:B------:R-:W0:Y:S01]  /*0370*/  LDS R14, [R0+0x1c0] ;  /* 0x0001c000000e7984 */ /* 0x000e220000000800 */
[----:B-1----:R-:W-:-:S03]  /*0380*/  FFMA R4, R4, R19, RZ ;  /* 0x0000001304047223 */ /* 0x002fc600000000ff */
[----:B------:R-:W-:Y:S01]  /*0390*/  LDS R19, [R0+0x200] ;  /* 0x0002000000137984 */ /* 0x000fe20000000800 */
[----:B--2---:R-:W-:-:S04]  /*03a0*/  FFMA R5, R27, R5, R4 ;  /* 0x000000051b057223 */ /* 0x004fc80000000004 */
[----:B---3--:R-:W-:-:S04]  /*03b0*/  FFMA R5, R28, R6, R5 ;  /* 0x000000061c057223 */ /* 0x008fc80000000005 */
[----:B----4-:R-:W-:Y:S02]  /*03c0*/  FFMA R27, R20, R7, R5 ;  /* 0x00000007141b7223 */ /* 0x010fe40000000005 */
[----:B------:R-:W1:Y:S04]  /*03d0*/  LDS.128 R4, [R16+0x20] ;  /* 0x0000200010047984 */ /* 0x000e680000000c00 */
[----:B------:R-:W2:Y:S01]  /*03e0*/  LDS R20, [R0+0x240] ;  /* 0x0002400000147984 */ /* 0x000ea20000000800 */
[----:B-----5:R-:W-:-:S03]  /*03f0*/  FFMA R13, R8, R13, R27 ;  /* 0x0000000d080d7223 */ /* 0x020fc6000000001b */
[----:B------:R-:W-:Y:S01]  /*0400*/  LDS R8, [R0+0x2c0] ;  /* 0x0002c00000087984 */ /* 0x000fe20000000800 */
[----:B0-----:R-:W-:-:S03]  /*0410*/  FFMA R12, R12, R9, R13 ;  /* 0x000000090c0c7223 */ /* 0x001fc6000000000d */
[----:B------:R-:W0:Y:S01]  /*0420*/  LDS R9, [R0+0x280] ;  /* 0x0002800000097984 */ /* 0x000e220000000800 */
[----:B------:R-:W-:-:S03]  /*0430*/  FFMA R15, R15, R10, R12 ;  /* 0x0000000a0f0f7223 */ /* 0x000fc6000000000c */
[----:B------:R-:W-:Y:S01]  /*0440*/  LDS R13, [R0+0x380] ;  /* 0x00038000000d7984 */ /* 0x000fe20000000800 */
[----:B------:R-:W-:Y:S01]  /*0450*/  FFMA R11, R14, R11, R15 ;  /* 0x0000000b0e0b7223 */ /* 0x000fe2000000000f */
[----:B------:R-:W-:-:S04]  /*0460*/  IADD3 R10, P1, PT, R17, R26, RZ ;  /* 0x0000001a110a7210 */ /* 0x000fc80007f3e0ff */
[----:B------:R-:W-:Y:S01]  /*0470*/  LEA R28, P2, R10, UR4, 0x2 ;  /* 0x000000040a1c7c11 */ /* 0x000fe2000f8410ff */
[----:B-1----:R-:W-:Y:S01]  /*0480*/  FFMA R11, R4, R19, R11 ;  /* 0x00000013040b7223 */ /* 0x002fe2000000000b */
[----:B------:R-:W-:-:S03]  /*0490*/  SHF.R.S32.HI R19, RZ, 0x1f, R17 ;  /* 0x0000001fff137819 */ /* 0x000fc60000011411 */
[----:B--2---:R-:W-:Y:S01]  /*04a0*/  FFMA R20, R20, R5, R11 ;  /* 0x0000000514147223 */ /* 0x004fe2000000000b */
[----:B------:R-:W-:Y:S01]  /*04b0*/  IADD3 R4, PT, PT, R17, 0x10, RZ ;  /* 0x0000001011047810 */ /* 0x000fe20007ffe0ff */
[----:B------:R-:W-:Y:S01]  /*04c0*/  LDS R11, [R0+0x340] ;  /* 0x00034000000b7984 */ /* 0x000fe20000000800 */
[----:B------:R-:W-:Y:S01]  /*04d0*/  LEA.HI.X.SX32 R5, R26, R19, 0x1, P1 ;  /* 0x000000131a057211 */ /* 0x000fe200008f0eff */
[----:B0-----:R-:W-:Y:S01]  /*04e0*/  FFMA R9, R9, R6, R20 ;  /* 0x0000000609097223 */ /* 0x001fe20000000014 */
[----:B------:R-:W-:Y:S01]  /*04f0*/  ISETP.GE.OR P1, PT, R4, R21, P0 ;  /* 0x000000150400720c */ /* 0x000fe20000726670 */
[----:B------:R-:W-:Y:S01]  /*0500*/  LDS R20, [R0+0x3c0] ;  /* 0x0003c00000147984 */ /* 0x000fe20000000800 */
[----:B------:R-:W-:Y:S01]  /*0510*/  LEA.HI.X R29, R10, UR5, R5, 0x2, P2 ;  /* 0x000000050a1d7c11 */ /* 0x000fe200090f1405 */
[----:B------:R-:W-:Y:S02]  /*0520*/  FFMA R9, R8, R7, R9 ;  /* 0x0000000708097223 */ /* 0x000fe40000000009 */
[----:B------:R-:W-:Y:S04]  /*0530*/  LDS R8, [R0+0x300] ;  /* 0x0003000000087984 */ /* 0x000fe80000000800 */
[----:B------:R-:W0:Y:S01]  /*0540*/  LDS.128 R4, [R16+0x30] ;  /* 0x0000300010047984 */ /* 0x000e220000000c00 */
[----:B------:R-:W-:Y:S01]  /*0550*/  MOV R12, RZ ;  /* 0x000000ff000c7202 */ /* 0x000fe20000000f00 */
[----:B------:R-:W-:Y:S06]  /*0560*/  BAR.SYNC.DEFER_BLOCKING 0x0 ;  /* 0x0000000000007b1d */ /* 0x000fec0000010000 */
[----:B------:R-:W2:Y:S01]  /*0570*/  @!P1 LDG.E R12, desc[UR8][R28.64+0x40] ;  /* 0x000040081c0c9981 */ /* 0x000ea2000c1e1900 */
[----:B0-----:R-:W-:-:S04]  /*0580*/  FFMA R4, R4, R8, R9 ;  /* 0x0000000804047223 */ /* 0x001fc80000000009 */
[----:B------:R-:W-:Y:S01]  /*0590*/  FFMA R4, R11, R5, R4 ;  /* 0x000000050b047223 */ /* 0x000fe20000000004 */
[----:B--2---:R-:W-:Y:S01]  /*05a0*/  STS [R3], R12 ;  /* 0x0000000c03007388 */ /* 0x004fe20000000800 */
[----:B------:R-:W-:Y:S06]  /*05b0*/  BAR.SYNC.DEFER_BLOCKING 0x0 ;  /* 0x0000000000007b1d */ /* 0x000fec0000010000 */
[----:B------:R-:W-:Y:S04]  /*05c0*/  LDS R15, [R0] ;  /* 0x00000000000f7984 */ /* 0x000fe80000000800 */
[----:B------:R-:W0:Y:S04]  /*05d0*/  LDS.128 R8, [R16] ;  /* 0x0000000010087984 */ /* 0x000e280000000c00 */
[----:B------:R-:W1:Y:S04]  /*05e0*/  LDS R5, [R0+0x40] ;  /* 0x0000400000057984 */ /* 0x000e680000000800 */
[----:B------:R-:W-:Y:S04]  /*05f0*/  LDS R12, [R0+0x100] ;  /* 0x00010000000c7984 */ /* 0x000fe80000000800 */
[----:B------:R-:W-:Y:S01]  /*0600*/  LDS R27, [R0+0x240] ;  /* 0x00024000001b7984 */ /* 0x000fe20000000800 */
[----:B0-----:R-:W-:-:S04]  /*0610*/  FFMA R8, R8, R15, RZ ;  /* 0x0000000f08087223 */ /* 0x001fc800000000ff */
[----:B-1----:R-:W-:Y:S02]  /*0620*/  FFMA R5, R5, R9, R8 ;  /* 0x0000000905057223 */ /* 0x002fe40000000008 */
[----:B------:R-:W0:Y:S04]  /*0630*/  LDS R8, [R0+0x80] ;  /* 0x0000800000087984 */ /* 0x000e280000000800 */
[----:B------:R-:W1:Y:S01]  /*0640*/  LDS R9, [R0+0xc0] ;  /* 0x0000c00000097984 */ /* 0x000e620000000800 */
[----:B0-----:R-:W-:-:S04]  /*0650*/  FFMA R8, R8, R10, R5 ;  /* 0x0000000a08087223 */ /* 0x001fc80000000005 */
[----:B-1----:R-:W-:Y:S02]  /*0660*/  FFMA R5, R9, R11, R8 ;  /* 0x0000000b09057223 */ /* 0x002fe40000000008 */
[----:B------:R-:W0:Y:S02]  /*0670*/  LDS.128 R8, [R16+0x10] ;  /* 0x0000100010087984 */ /* 0x000e240000000c00 */
[----:B0-----:R-:W-:Y:S02]  /*0680*/  FFMA R8, R8, R12, R5 ;  /* 0x0000000c08087223 */ /* 0x001fe40000000005 */
[----:B------:R-:W0:Y:S04]  /*0690*/  LDS R5, [R0+0x140] ;  /* 0x0001400000057984 */ /* 0x000e280000000800 */
[----:B------:R-:W1:Y:S01]  /*06a0*/  LDS R12, [R0+0x180] ;  /* 0x00018000000c7984 */ /* 0x000e620000000800 */
[----:B0-----:R-:W-:-:S03]  /*06b0*/  FFMA R5, R5, R9, R8 ;  /* 0x0000000905057223 */ /* 0x001fc60000000008 */
[----:B------:R-:W0:Y:S01]  /*06c0*/  LDS R8, [R0+0x1c0] ;  /* 0x0001c00000087984 */ /* 0x000e220000000800 */
[----:B-1----:R-:W-:Y:S01]  /*06d0*/  FFMA R9, R12, R10, R5 ;  /* 0x0000000a0c097223 */ /* 0x002fe20000000005 */
[----:B------:R-:W-:Y:S02]  /*06e0*/  FFMA R5, R13, R6, R4 ;  /* 0x000000060d057223 */ /* 0x000fe40000000004 */
[----:B------:R-:W-:Y:S04]  /*06f0*/  LDS R4, [R0+0x200] ;  /* 0x0002000000047984 */ /* 0x000fe80000000800 */
[----:B------:R-:W1:Y:S01]  /*0700*/  LDS.128 R12, [R16+0x20] ;  /* 0x00002000100c7984 */ /* 0x000e620000000c00 */
[----:B0-----:R-:W-:-:S03]  /*0710*/  FFMA R11, R8, R11, R9 ;  /* 0x0000000b080b7223 */ /* 0x001fc60000000009 */
[----:B------:R-:W0:Y:S01]  /*0720*/  LDS R9, [R0+0x280] ;  /* 0x0002800000097984 */ /* 0x000e220000000800 */
[----:B-1----:R-:W-:-:S03]  /*0730*/  FFMA R4, R12, R4, R11 ;  /* 0x000000040c047223 */ /* 0x002fc6000000000b */
[----:B------:R-:W1:Y:S01]  /*0740*/  LDS R11, [R0+0x2c0] ;  /* 0x0002c000000b7984 */ /* 0x000e620000000800 */
[----:B------:R-:W-:Y:S01]  /*0750*/  FFMA R6, R27, R13, R4 ;  /* 0x0000000d1b067223 */ /* 0x000fe20000000004 */
[----:B------:R-:W-:Y:S01]  /*0760*/  IADD3 R4, PT, PT, R17, 0x20, RZ ;  /* 0x0000002011047810 */ /* 0x000fe20007ffe0ff */
[----:B------:R-:W-:Y:S01]  /*0770*/  FFMA R20, R20, R7, R5 ;  /* 0x0000000714147223 */ /* 0x000fe20000000005 */
[----:B------:R-:W-:Y:S02]  /*0780*/  LDS R13, [R0+0x380] ;  /* 0x00038000000d7984 */ /* 0x000fe40000000800 */
[----:B------:R-:W-:Y:S02]  /*0790*/  ISETP.GE.OR P1, PT, R4, R21, P0 ;  /* 0x000000150400720c */ /* 0x000fe40000726670 */
[----:B------:R-:W-:Y:S04]  /*07a0*/  LDS R4, [R0+0x300] ;  /* 0x0003000000047984 */ /* 0x000fe80000000800 */
[----:B------:R-:W-:Y:S04]  /*07b0*/  LDS R5, [R0+0x340] ;  /* 0x0003400000057984 */ /* 0x000fe80000000800 */
[----:B------:R-:W-:Y:S01]  /*07c0*/  LDS R27, [R0+0x3c0] ;  /* 0x0003c000001b7984 */ /* 0x000fe20000000800 */
[----:B0-----:R-:W-:-:S04]  /*07d0*/  FFMA R6, R9, R14, R6 ;  /* 0x0000000e09067223 */ /* 0x001fc80000000006 */
[----:B-1----:R-:W-:Y:S02]  /*07e0*/  FFMA R15, R11, R15, R6 ;  /* 0x0000000f0b0f7223 */ /* 0x002fe40000000006 */
[----:B------:R-:W0:Y:S01]  /*07f0*/  LDS.128 R8, [R16+0x30] ;  /* 0x0000300010087984 */ /* 0x000e220000000c00 */
[----:B------:R-:W-:Y:S01]  /*0800*/  MOV R12, RZ ;  /* 0x000000ff000c7202 */ /* 0x000fe20000000f00 */
[----:B------:R-:W-:Y:S06]  /*0810*/  BAR.SYNC.DEFER_BLOCKING 0x0 ;  /* 0x0000000000007b1d */ /* 0x000fec0000010000 */
[----:B------:R-:W2:Y:S01]  /*0820*/  @!P1 LDG.E R12, desc[UR8][R28.64+0x80] ;  /* 0x000080081c0c9981 */ /* 0x000ea2000c1e1900 */
[----:B0-----:R-:W-:-:S04]  /*0830*/  FFMA R8, R8, R4, R15 ;  /* 0x0000000408087223 */ /* 0x001fc8000000000f */
[----:B------:R-:W-:-:S04]  /*0840*/  FFMA R8, R5, R9, R8 ;  /* 0x0000000905087223 */ /* 0x000fc80000000008 */
        /* <DEDUP_REMOVED lines=18> */
[----:B------:R-:W-:-:S03]  /*0970*/  FFMA R5, R13, R5, R4 ;  /* 0x000000050d057223 */ /* 0x000fc60000000004 */
[----:B------:R-:W-:Y:S01]  /*0980*/  LDS R13, [R0+0x240] ;  /* 0x00024000000d7984 */ /* 0x000fe20000000800 */
[----:B0-----:R-:W-:-:S03]  /*0990*/  FFMA R6, R8, R6, R5 ;  /* 0x0000000608067223 */ /* 0x001fc60000000005 */
[----:B------:R-:W-:Y:S01]  /*09a0*/  LDS R8, [R0+0x200] ;  /* 0x0002000000087984 */ /* 0x000fe20000000800 */
[----:B-1----:R-:W-:-:S03]  /*09b0*/  FFMA R9, R9, R7, R6 ;  /* 0x0000000709097223 */ /* 0x002fc60000000006 */
[----:B------:R-:W0:Y:S02]  /*09c0*/  LDS.128 R4, [R16+0x20] ;  /* 0x0000200010047984 */ /* 0x000e240000000c00 */
[----:B0-----:R-:W-:Y:S02]  /*09d0*/  FFMA R4, R4, R8, R9 ;  /* 0x0000000804047223 */ /* 0x001fe40000000009 */
[----:B------:R-:W0:Y:S04]  /*09e0*/  LDS R8, [R0+0x280] ;  /* 0x0002800000087984 */ /* 0x000e280000000800 */
[----:B------:R-:W1:Y:S01]  /*09f0*/  LDS R9, [R0+0x2c0] ;  /* 0x0002c00000097984 */ /* 0x000e620000000800 */
[----:B------:R-:W-:-:S03]  /*0a00*/  FFMA R5, R13, R5, R4 ;  /* 0x000000050d057223 */ /* 0x000fc60000000004 */
[----:B------:R-:W-:Y:S04]  /*0a10*/  LDS R4, [R0+0x300] ;  /* 0x0003000000047984 */ /* 0x000fe80000000800 */
[----:B------:R-:W2:Y:S01]  /*0a20*/  LDS.128 R12, [R16+0x30] ;  /* 0x00003000100c7984 */ /* 0x000ea20000000c00 */
[----:B0-----:R-:W-:-:S03]  /*0a30*/  FFMA R6, R8, R6, R5 ;  /* 0x0000000608067223 */ /* 0x001fc60000000005 */
[----:B------:R-:W0:Y:S01]  /*0a40*/  LDS R5, [R0+0x340] ;  /* 0x0003400000057984 */ /* 0x000e220000000800 */
[----:B-1----:R-:W-:-:S04]  /*0a50*/  FFMA R7, R9, R7, R6 ;  /* 0x0000000709077223 */ /* 0x002fc80000000006 */
[----:B--2---:R-:W-:Y:S01]  /*0a60*/  FFMA R12, R12, R4, R7 ;  /* 0x000000040c0c7223 */ /* 0x004fe20000000007 */
[----:B------:R-:W-:-:S04]  /*0a70*/  IADD3 R4, PT, PT, R17, 0x30, RZ ;  /* 0x0000003011047810 */ /* 0x000fc80007ffe0ff */
[----:B------:R-:W-:Y:S02]  /*0a80*/  ISETP.GE.OR P0, PT, R4, R21, P0 ;  /* 0x000000150400720c */ /* 0x000fe40000706670 */
[----:B------:R-:W1:Y:S01]  /*0a90*/  LDS R4, [R0+0x380] ;  /* 0x0003800000047984 */ /* 0x000e620000000800 */
[----:B------:R-:W-:Y:S01]  /*0aa0*/  MOV R8, RZ ;  /* 0x000000ff00087202 */ /* 0x000fe20000000f00 */
[----:B0-----:R-:W-:Y:S02]  /*0ab0*/  FFMA R5, R5, R13, R12 ;  /* 0x0000000d05057223 */ /* 0x001fe4000000000c */
[----:B------:R-:W-:Y:S01]  /*0ac0*/  LDS R12, [R0+0x3c0] ;  /* 0x0003c000000c7984 */ /* 0x000fe20000000800 */
[----:B------:R-:W-:Y:S06]  /*0ad0*/  BAR.SYNC.DEFER_BLOCKING 0x0 ;  /* 0x0000000000007b1d */ /* 0x000fec0000010000 */
[----:B------:R-:W2:Y:S01]  /*0ae0*/  @!P0 LDG.E R8, desc[UR8][R28.64+0xc0] ;  /* 0x0000c0081c088981 */ /* 0x000ea2000c1e1900 */
[----:B-1----:R-:W-:-:S03]  /*0af0*/  FFMA R14, R4, R14, R5 ;  /* 0x0000000e040e7223 */ /* 0x002fc60000000005 */
[----:B--2---:R-:W-:Y:S01]  /*0b00*/  STS [R3], R8 ;  /* 0x0000000803007388 */ /* 0x004fe20000000800 */
[----:B------:R-:W-:Y:S06]  /*0b10*/  BAR.SYNC.DEFER_BLOCKING 0x0 ;  /* 0x0000000000007b1d */ /* 0x000fec0000010000 */
[----:B------:R-:W-:Y:S04]  /*0b20*/  LDS R9, [R0] ;  /* 0x0000000000097984 */ /* 0x000fe80000000800 */
[----:B------:R-:W0:Y:S04]  /*0b30*/  LDS.128 R4, [R16] ;  /* 0x0000000010047984 */ /* 0x000e280000000c00 */
[----:B------:R-:W1:Y:S04]  /*0b40*/  LDS R13, [R0+0x40] ;  /* 0x00004000000d7984 */ /* 0x000e680000000800 */
[----:B------:R-:W-:Y:S01]  /*0b50*/  LDS R8, [R0+0x100] ;  /* 0x0001000000087984 */ /* 0x000fe20000000800 */
[----:B0-----:R-:W-:-:S03]  /*0b60*/  FFMA R4, R4, R9, RZ ;  /* 0x0000000904047223 */ /* 0x001fc600000000ff */
[----:B------:R-:W-:Y:S01]  /*0b70*/  LDS R9, [R0+0xc0] ;  /* 0x0000c00000097984 */ /* 0x000fe20000000800 */
[----:B-1----:R-:W-:-:S03]  /*0b80*/  FFMA R5, R13, R5, R4 ;  /* 0x000000050d057223 */ /* 0x002fc60000000004 */
[----:B------:R-:W0:Y:S02]  /*0b90*/  LDS R4, [R0+0x80] ;  /* 0x0000800000047984 */ /* 0x000e240000000800 */
[----:B0-----:R-:W-:-:S04]  /*0ba0*/  FFMA R4, R4, R6, R5 ;  /* 0x0000000604047223 */ /* 0x001fc80000000005 */
[----:B------:R-:W-:Y:S02]  /*0bb0*/  FFMA R9, R9, R7, R4 ;  /* 0x0000000709097223 */ /* 0x000fe40000000004 */
[----:B------:R-:W0:Y:S02]  /*0bc0*/  LDS.128 R4, [R16+0x10] ;  /* 0x0000100010047984 */ /* 0x000e240000000c00 */
[----:B0-----:R-:W-:Y:S02]  /*0bd0*/  FFMA R4, R4, R8, R9 ;  /* 0x0000000804047223 */ /* 0x001fe40000000009 */
[----:B------:R-:W0:Y:S04]  /*0be0*/  LDS R9, [R0+0x140] ;  /* 0x0001400000097984 */ /* 0x000e280000000800 */
[----:B------:R-:W-:Y:S01]  /*0bf0*/  LDS R8, [R0+0x200] ;  /* 0x0002000000087984 */ /* 0x000fe20000000800 */
[----:B0-----:R-:W-:-:S03]  /*0c00*/  FFMA R5, R9, R5, R4 ;  /* 0x0000000509057223 */ /* 0x001fc60000000004 */
[----:B------:R-:W0:Y:S04]  /*0c10*/  LDS R4, [R0+0x180] ;  /* 0x0001800000047984 */ /* 0x000e280000000800 */
[----:B------:R-:W1:Y:S01]  /*0c20*/  LDS R9, [R0+0x1c0] ;  /* 0x0001c00000097984 */ /* 0x000e620000000800 */
[----:B0-----:R-:W-:-:S04]  /*0c30*/  FFMA R4, R4, R6, R5 ;  /* 0x0000000604047223 */ /* 0x001fc80000000005 */
[----:B-1----:R-:W-:Y:S02]  /*0c40*/  FFMA R9, R9, R7, R4 ;  /* 0x0000000709097223 */ /* 0x002fe40000000004 */
        /* <DEDUP_REMOVED lines=13> */
[----:B------:R-:W-:-:S04]  /*0d20*/  UIADD3 UR4, UPT, UPT, UR7, 0xf, URZ ;  /* 0x0000000f07047890 */ /* 0x000fc8000fffe0ff */
[----:B------:R-:W-:-:S04]  /*0d30*/  USHF.R.U32.HI UR4, URZ, 0x4, UR4 ;  /* 0x00000004ff047899 */ /* 0x000fc80008011604 */
[----:B------:R-:W-:Y:S01]  /*0d40*/  UIADD3 UR4, UPT, UPT, -UR4, 0x1, URZ ;  /* 0x0000000104047890 */ /* 0x000fe2000fffe1ff */
[----:B0-----:R-:W-:Y:S02]  /*0d50*/  FFMA R5, R9, R5, R4 ;  /* 0x0000000509057223 */ /* 0x001fe40000000004 */
[----:B------:R-:W0:Y:S01]  /*0d60*/  LDS R4, [R0+0x3c0] ;  /* 0x0003c00000047984 */ /* 0x000e220000000800 */
[----:B------:R-:W-:Y:S01]  /*0d70*/  UISETP.NE.AND UP0, UPT, UR4, URZ, UPT ;  /* 0x000000ff0400728c */ /* 0x000fe2000bf05270 */
[----:B-1----:R-:W-:Y:S01]  /*0d80*/  FFMA R5, R8, R6, R5 ;  /* 0x0000000608057223 */ /* 0x002fe20000000005 */
[----:B------:R-:W-:Y:S01]  /*0d90*/  FFMA R13, R27, R11, R10 ;  /* 0x0000000b1b0d7223 */ /* 0x000fe2000000000a */
[C---:B------:R-:W-:Y:S01]  /*0da0*/  LEA R26, R21.reuse, R26, 0x4 ;  /* 0x0000001a151a7211 */ /* 0x040fe200078e20ff */
[----:B------:R-:W-:Y:S01]  /*0db0*/  FFMA R12, R12, R15, R14 ;  /* 0x0000000f0c0c7223 */ /* 0x000fe2000000000e */
[----:B------:R-:W-:Y:S01]  /*0dc0*/  LEA R25, R21, R25, 0x4 ;  /* 0x0000001915197211 */ /* 0x000fe200078e20ff */
[----:B0-----:R-:W-:Y:S01]  /*0dd0*/  FFMA R27, R4, R7, R5 ;  /* 0x00000007041b7223 */ /* 0x001fe20000000005 */
[----:B------:R-:W-:Y:S06]  /*0de0*/  BAR.SYNC.DEFER_BLOCKING 0x0 ;  /* 0x0000000000007b1d */ /* 0x000fec0000010000 */
[----:B------:R-:W-:Y:S05]  /*0df0*/  BRA.U !UP0, `(.L_x_0) ;  /* 0x0000000d081c7547 */ /* 0x000fea000b800000 */
[----:B------:R-:W-:Y:S01]  /*0e00*/  IADD3 R24, PT, PT, R24, 0x10, RZ ;  /* 0x0000001018187810 */ /* 0x000fe20007ffe0ff */
[----:B------:R-:W0:Y:S01]  /*0e10*/  LDCU.64 UR10, c[0x0][0x388] ;  /* 0x00007100ff0a77ac */ /* 0x000e220008000a00 */
[----:B------:R-:W-:Y:S02]  /*0e20*/  IADD3 R23, PT, PT, R23, 0x10, RZ ;  /* 0x0000001017177810 */ /* 0x000fe40007ffe0ff */
[----:B------:R-:W-:Y:S01]  /*0e30*/  IADD3 R22, PT, PT, R22, 0x10, RZ ;  /* 0x0000001016167810 */ /* 0x000fe20007ffe0ff */
[----:B------:R-:W1:Y:S06]  /*0e40*/  LDCU.64 UR6, c[0x0][0x398] ;  /* 0x00007300ff0677ac */ /* 0x000e6c0008000a00 */
.L_x_1:
[----:B------:R-:W2:Y:S01]  /*0e50*/  LDC R21, c[0x0][0x3a0] ;  /* 0x0000e800ff157b82 */ /* 0x000ea20000000800 */
[----:B-1----:R-:W-:Y:S01]  /*0e60*/  ISETP.GE.AND P0, PT, R24, UR7, PT ;  /* 0x0000000718007c0c */ /* 0x002fe2000bf06270 */
[----:B------:R-:W-:Y:S01]  /*0e70*/  HFMA2 R28, -RZ, RZ, 0, 0 ;  /* 0x00000000ff1c7431 */ /* 0x000fe200000001ff */
[----:B------:R-:W-:Y:S02]  /*0e80*/  ISETP.GE.AND P1, PT, R22, UR7, PT ;  /* 0x0000000716007c0c */ /* 0x000fe4000bf26270 */
[----:B------:R-:W-:Y:S02]  /*0e90*/  MOV R10, RZ ;  /* 0x000000ff000a7202 */ /* 0x000fe40000000f00 */
[----:B------:R-:W-:Y:S01]  /*0ea0*/  ISETP.GE.OR P1, PT, R18, UR6, P1 ;  /* 0x0000000612007c0c */ /* 0x000fe20008f26670 */
[----:B------:R-:W1:Y:S01]  /*0eb0*/  LDC.64 R6, c[0x0][0x380] ;  /* 0x0000e000ff067b82 */ /* 0x000e620000000a00 */
[----:B--2---:R-:W-:Y:S01]  /*0ec0*/  ISETP.GE.OR P2, PT, R17, R21, P0 ;  /* 0x000000151100720c */ /* 0x004fe20000746670 */
[----:B-1----:R-:W-:-:S12]  /*0ed0*/  IMAD.WIDE R6, R23, 0x4, R6 ;  /* 0x0000000417067825 */ /* 0x002fd800078e0206 */
[----:B------:R-:W1:Y:S01]  /*0ee0*/  @!P2 LDC.64 R4, c[0x0][0x388] ;  /* 0x0000e200ff04ab82 */ /* 0x000e620000000a00 */
[----:B------:R-:W2:Y:S01]  /*0ef0*/  @!P1 LDG.E R28, desc[UR8][R6.64] ;  /* 0x00000008061c9981 */ /* 0x000ea2000c1e1900 */
[----:B-1----:R-:W-:-:S05]  /*0f00*/  @!P2 IMAD.WIDE R4, R25, 0x4, R4 ;  /* 0x000000041904a825 */ /* 0x002fca00078e0204 */
[----:B------:R-:W3:Y:S04]  /*0f10*/  @!P2 LDG.E R10, desc[UR8][R4.64] ;  /* 0x00000008040aa981 */ /* 0x000ee8000c1e1900 */
[----:B--2---:R-:W-:Y:S04]  /*0f20*/  STS [R2], R28 ;  /* 0x0000001c02007388 */ /* 0x004fe80000000800 */
[----:B---3--:R-:W-:Y:S01]  /*0f30*/  STS [R3], R10 ;  /* 0x0000000a03007388 */ /* 0x008fe20000000800 */
[----:B------:R-:W-:Y:S06]  /*0f40*/  BAR.SYNC.DEFER_BLOCKING 0x0 ;  /* 0x0000000000007b1d */ /* 0x000fec0000010000 */
[----:B------:R-:W-:Y:S04]  /*0f50*/  LDS R15, [R0] ;  /* 0x00000000000f7984 */ /* 0x000fe80000000800 */
[----:B------:R-:W1:Y:S04]  /*0f60*/  LDS.128 R8, [R16] ;  /* 0x0000000010087984 */ /* 0x000e680000000c00 */
[----:B------:R-:W2:Y:S04]  /*0f70*/  LDS R29, [R0+0x40] ;  /* 0x00004000001d7984 */ /* 0x000ea80000000800 */
[----:B------:R-:W3:Y:S04]  /*0f80*/  LDS R14, [R0+0x80] ;  /* 0x00008000000e7984 */ /* 0x000ee80000000800 */
[----:B------:R-:W-:Y:S01]  /*0f90*/  LDS.128 R4, [R16+0x10] ;  /* 0x0000100010047984 */ /* 0x000fe20000000c00 */
[----:B-1----:R-:W-:-:S03]  /*0fa0*/  FFMA R20, R8, R15, R20 ;  /* 0x0000000f08147223 */ /* 0x002fc60000000014 */
[----:B------:R-:W1:Y:S01]  /*0fb0*/  LDS R8, [R0+0xc0] ;  /* 0x0000c00000087984 */ /* 0x000e620000000800 */
[----:B--2---:R-:W-:-:S03]  /*0fc0*/  FFMA R29, R29, R9, R20 ;  /* 0x000000091d1d7223 */ /* 0x004fc60000000014 */
[----:B------:R-:W2:Y:S01]  /*0fd0*/  LDS R9, [R0+0x100] ;  /* 0x0001000000097984 */ /* 0x000ea20000000800 */
[----:B---3--:R-:W-:-:S03]  /*0fe0*/  FFMA R29, R14, R10, R29 ;  /* 0x0000000a0e1d7223 */ /* 0x008fc6000000001d */
[----:B------:R-:W3:Y:S04]  /*0ff0*/  LDS R10, [R0+0x140] ;  /* 0x00014000000a7984 */ /* 0x000ee80000000800 */
[----:B------:R-:W4:Y:S04]  /*1000*/  LDS R15, [R0+0x180] ;  /* 0x00018000000f7984 */ /* 0x000f280000000800 */
[----:B------:R-:W5:Y:S04]  /*1010*/  LDS R14, [R0+0x1c0] ;  /* 0x0001c000000e7984 */ /* 0x000f680000000800 */
[----:B------:R-:W-:Y:S01]  /*1020*/  LDS R20, [R0+0x3c0] ;  /* 0x0003c00000147984 */ /* 0x000fe20000000800 */
[----:B-1----:R-:W-:-:S03]  /*1030*/  FFMA R11, R8, R11, R29 ;  /* 0x0000000b080b7223 */ /* 0x002fc6000000001d */
[----:B------:R-:W-:Y:S01]  /*1040*/  LDS R29, [R0+0x240] ;  /* 0x00024000001d7984 */ /* 0x000fe20000000800 */
[----:B--2---:R-:W-:-:S04]  /*1050*/  FFMA R4, R4, R9, R11 ;  /* 0x0000000904047223 */ /* 0x004fc8000000000b */
[----:B---3--:R-:W-:Y:S02]  /*1060*/  FFMA R4, R10, R5, R4 ;  /* 0x000000050a047223 */ /* 0x008fe40000000004 */
[----:B------:R-:W-:Y:S04]  /*1070*/  LDS R5, [R0+0x200] ;  /* 0x0002000000057984 */ /* 0x000fe80000000800 */
[----:B------:R-:W1:Y:S01]  /*1080*/  LDS.128 R8, [R16+0x20] ;  /* 0x0000200010087984 */ /* 0x000e620000000c00 */
[----:B----4-:R-:W-:-:S04]  /*1090*/  FFMA R15, R15, R6, R4 ;  /* 0x000000060f0f7223 */ /* 0x010fc80000000004 */
[----:B-----5:R-:W-:Y:S02]  /*10a0*/  FFMA R7, R14, R7, R15 ;  /* 0x000000070e077223 */ /* 0x020fe4000000000f */
[----:B------:R-:W2:Y:S04]  /*10b0*/  LDS R15, [R0+0x280] ;  /* 0x00028000000f7984 */ /* 0x000ea80000000800 */
[----:B------:R-:W3:Y:S01]  /*10c0*/  LDS R14, [R0+0x2c0] ;  /* 0x0002c000000e7984 */ /* 0x000ee20000000800 */
[----:B-1----:R-:W-:-:S03]  /*10d0*/  FFMA R8, R8, R5, R7 ;  /* 0x0000000508087223 */ /* 0x002fc60000000007 */
[----:B------:R-:W-:Y:S01]  /*10e0*/  LDS.128 R4, [R16+0x30] ;  /* 0x0000300010047984 */ /* 0x000fe20000000c00 */
[----:B------:R-:W-:-:S03]  /*10f0*/  FFMA R8, R29, R9, R8 ;  /* 0x000000091d087223 */ /* 0x000fc60000000008 */
[----:B------:R-:W1:Y:S01]  /*1100*/  LDS R9, [R0+0x300] ;  /* 0x0003000000097984 */ /* 0x000e620000000800 */
[----:B--2---:R-:W-:Y:S01]  /*1110*/  FFMA R15, R15, R10, R8 ;  /* 0x0000000a0f0f7223 */ /* 0x004fe20000000008 */
[----:B------:R-:W-:-:S03]  /*1120*/  IADD3 R8, P2, PT, R17, R26, RZ ;  /* 0x0000001a11087210 */ /* 0x000fc60007f5e0ff */
[----:B---3--:R-:W-:Y:S01]  /*1130*/  FFMA R11, R14, R11, R15 ;  /* 0x0000000b0e0b7223 */ /* 0x008fe2000000000f */
[----:B------:R-:W-:Y:S02]  /*1140*/  LEA.HI.X.SX32 R15, R26, R19, 0x1, P2 ;  /* 0x000000131a0f7211 */ /* 0x000fe400010f0eff */
[----:B0-----:R-:W-:-:S04]  /*1150*/  LEA R14, P2, R8, UR10, 0x2 ;  /* 0x0000000a080e7c11 */ /* 0x001fc8000f8410ff */
[----:B------:R-:W-:Y:S02]  /*1160*/  LEA.HI.X R15, R8, UR11, R15, 0x2, P2 ;  /* 0x0000000b080f7c11 */ /* 0x000fe400090f140f */
[----:B------:R-:W-:Y:S01]  /*1170*/  LDS R8, [R0+0x380] ;  /* 0x0003800000087984 */ /* 0x000fe20000000800 */
[----:B------:R-:W-:Y:S01]  /*1180*/  IADD3 R10, PT, PT, R17, 0x10, RZ ;  /* 0x00000010110a7810 */ /* 0x000fe20007ffe0ff */
[----:B------:R-:W-:-:S03]  /*1190*/  HFMA2 R28, -RZ, RZ, 0, 0 ;  /* 0x00000000ff1c7431 */ /* 0x000fc600000001ff */
[----:B------:R-:W-:Y:S01]  /*11a0*/  ISETP.GE.OR P1, PT, R10, R21, P0 ;  /* 0x000000150a00720c */ /* 0x000fe20000726670 */
[----:B-1----:R-:W-:Y:S02]  /*11b0*/  FFMA R4, R4, R9, R11 ;  /* 0x0000000904047223 */ /* 0x002fe4000000000b */
[----:B------:R-:W0:Y:S01]  /*11c0*/  LDS R9, [R0+0x340] ;  /* 0x0003400000097984 */ /* 0x000e220000000800 */
[----:B------:R-:W-:Y:S09]  /*11d0*/  BAR.SYNC.DEFER_BLOCKING 0x0 ;  /* 0x0000000000007b1d */ /* 0x000ff20000010000 */
[----:B------:R-:W2:Y:S01]  /*11e0*/  @!P1 LDG.E R28, desc[UR8][R14.64+0x40] ;  /* 0x000040080e1c9981 */ /* 0x000ea2000c1e1900 */
[----:B0-----:R-:W-:-:S04]  /*11f0*/  FFMA R5, R9, R5, R4 ;  /* 0x0000000509057223 */ /* 0x001fc80000000004 */
[----:B------:R-:W-:Y:S01]  /*1200*/  FFMA R6, R8, R6, R5 ;  /* 0x0000000608067223 */ /* 0x000fe20000000005 */
[----:B--2---:R-:W-:Y:S01]  /*1210*/  STS [R3], R28 ;  /* 0x0000001c03007388 */ /* 0x004fe20000000800 */
[----:B------:R-:W-:Y:S06]  /*1220*/  BAR.SYNC.DEFER_BLOCKING 0x0 ;  /* 0x0000000000007b1d */ /* 0x000fec0000010000 */
[----:B------:R-:W-:Y:S04]  /*1230*/  LDS R4, [R0] ;  /* 0x0000000000047984 */ /* 0x000fe80000000800 */
[----:B------:R-:W0:Y:S04]  /*1240*/  LDS.128 R8, [R16] ;  /* 0x0000000010087984 */ /* 0x000e280000000c00 */
[----:B------:R-:W1:Y:S01]  /*1250*/  LDS R5, [R0+0x40] ;  /* 0x0000400000057984 */ /* 0x000e620000000800 */
[----:B0-----:R-:W-:-:S03]  /*1260*/  FFMA R4, R8, R4, R13 ;  /* 0x0000000408047223 */ /* 0x001fc6000000000d */
[----:B------:R-:W-:Y:S01]  /*1270*/  LDS R13, [R0+0x100] ;  /* 0x00010000000d7984 */ /* 0x000fe20000000800 */
[----:B-1----:R-:W-:-:S03]  /*1280*/  FFMA R5, R5, R9, R4 ;  /* 0x0000000905057223 */ /* 0x002fc60000000004 */
[----:B------:R-:W0:Y:S04]  /*1290*/  LDS R4, [R0+0x80] ;  /* 0x0000800000047984 */ /* 0x000e280000000800 */
[----:B------:R-:W1:Y:S01]  /*12a0*/  LDS R9, [R0+0xc0] ;  /* 0x0000c00000097984 */ /* 0x000e620000000800 */
[----:B0-----:R-:W-:-:S04]  /*12b0*/  FFMA R4, R4, R10, R5 ;  /* 0x0000000a04047223 */ /* 0x001fc80000000005 */
[----:B-1----:R-:W-:Y:S02]  /*12c0*/  FFMA R5, R9, R11, R4 ;  /* 0x0000000b09057223 */ /* 0x002fe40000000004 */
[----:B------:R-:W0:Y:S04]  /*12d0*/  LDS.128 R8, [R16+0x10] ;  /* 0x0000100010087984 */ /* 0x000e280000000c00 */
[----:B------:R-:W-:Y:S01]  /*12e0*/  LDS R4, [R0+0x180] ;  /* 0x0001800000047984 */ /* 0x000fe20000000800 */
[----:B0-----:R-:W-:-:S03]  /*12f0*/  FFMA R8, R8, R13, R5 ;  /* 0x0000000d08087223 */ /* 0x001fc60000000005 */
[----:B------:R-:W0:Y:S04]  /*1300*/  LDS R5, [R0+0x140] ;  /* 0x0001400000057984 */ /* 0x000e280000000800 */
[----:B------:R-:W-:Y:S01]  /*1310*/  LDS R13, [R0+0x200] ;  /* 0x00020000000d7984 */ /* 0x000fe20000000800 */
[----:B0-----:R-:W-:-:S03]  /*1320*/  FFMA R5, R5, R9, R8 ;  /* 0x0000000905057223 */ /* 0x001fc60000000008 */
[----:B------:R-:W0:Y:S01]  /*1330*/  LDS R9, [R0+0x1c0] ;  /* 0x0001c00000097984 */ /* 0x000e220000000800 */
[----:B------:R-:W-:-:S04]  /*1340*/  FFMA R4, R4, R10, R5 ;  /* 0x0000000a04047223 */ /* 0x000fc80000000005 */
[----:B0-----:R-:W-:Y:S02]  /*1350*/  FFMA R5, R9, R11, R4 ;  /* 0x0000000b09057223 */ /* 0x001fe40000000004 */
[----:B------:R-:W0:Y:S04]  /*1360*/  LDS.128 R8, [R16+0x20] ;  /* 0x0000200010087984 */ /* 0x000e280000000c00 */
[----:B------:R-:W-:Y:S01]  /*1370*/  LDS R4, [R0+0x280] ;  /* 0x0002800000047984 */ /* 0x000fe20000000800 */
[----:B0-----:R-:W-:-:S03]  /*1380*/  FFMA R8, R8, R13, R5 ;  /* 0x0000000d08087223 */ /* 0x001fc60000000005 */
[----:B------:R-:W0:Y:S01]  /*1390*/  LDS R5, [R0+0x240] ;  /* 0x0002400000057984 */ /* 0x000e220000000800 */
[----:B------:R-:W-:Y:S01]  /*13a0*/  FFMA R20, R20, R7, R6 ;  /* 0x0000000714147223 */ /* 0x000fe20000000006 */
[----:B0-----:R-:W-:Y:S02]  /*13b0*/  FFMA R5, R5, R9, R8 ;  /* 0x0000000905057223 */ /* 0x001fe40000000008 */
[----:B------:R-:W0:Y:S02]  /*13c0*/  LDS R8, [R0+0x2c0] ;  /* 0x0002c00000087984 */ /* 0x000e240000000800 */
[----:B------:R-:W-:Y:S02]  /*13d0*/  FFMA R9, R4, R10, R5 ;  /* 0x0000000a04097223 */ /* 0x000fe40000000005 */
[----:B------:R-:W-:Y:S04]  /*13e0*/  LDS R10, [R0+0x300] ;  /* 0x00030000000a7984 */ /* 0x000fe80000000800 */
[----:B------:R-:W1:Y:S01]  /*13f0*/  LDS.128 R4, [R16+0x30] ;  /* 0x0000300010047984 */ /* 0x000e620000000c00 */
[----:B------:R-:W-:Y:S01]  /*1400*/  MOV R28, RZ ;  /* 0x000000ff001c7202 */ /* 0x000fe20000000f00 */
[----:B0-----:R-:W-:Y:S01]  /*1410*/  FFMA R9, R8, R11, R9 ;  /* 0x0000000b08097223 */ /* 0x001fe20000000009 */
[----:B------:R-:W-:-:S04]  /*1420*/  IADD3 R8, PT, PT, R17, 0x20, RZ ;  /* 0x0000002011087810 */ /* 0x000fc80007ffe0ff */
[----:B------:R-:W-:Y:S02]  /*1430*/  ISETP.GE.OR P1, PT, R8, R21, P0 ;  /* 0x000000150800720c */ /* 0x000fe40000726670 */
[----:B------:R-:W-:Y:S01]  /*1440*/  LDS R8, [R0+0x380] ;  /* 0x0003800000087984 */ /* 0x000fe20000000800 */
[----:B-1----:R-:W-:-:S03]  /*1450*/  FFMA R10, R4, R10, R9 ;  /* 0x0000000a040a7223 */ /* 0x002fc60000000009 */
[----:B------:R-:W0:Y:S04]  /*1460*/  LDS R9, [R0+0x340] ;  /* 0x0003400000097984 */ /* 0x000e280000000800 */
[----:B------:R-:W-:Y:S01]  /*1470*/  LDS R4, [R0+0x3c0] ;  /* 0x0003c00000047984 */ /* 0x000fe20000000800 */
[----:B------:R-:W-:Y:S06]  /*1480*/  BAR.SYNC.DEFER_BLOCKING 0x0 ;  /* 0x0000000000007b1d */ /* 0x000fec0000010000 */
[----:B------:R-:W2:Y:S01]  /*1490*/  @!P1 LDG.E R28, desc[UR8][R14.64+0x80] ;  /* 0x000080080e1c9981 */ /* 0x000ea2000c1e1900 */
[----:B0-----:R-:W-:-:S04]  /*14a0*/  FFMA R9, R9, R5, R10 ;  /* 0x0000000509097223 */ /* 0x001fc8000000000a */
[----:B------:R-:W-:Y:S01]  /*14b0*/  FFMA R6, R8, R6, R9 ;  /* 0x0000000608067223 */ /* 0x000fe20000000009 */
[----:B--2---:R-:W-:Y:S01]  /*14c0*/  STS [R3], R28 ;  /* 0x0000001c03007388 */ /* 0x004fe20000000800 */
[----:B------:R-:W-:Y:S06]  /*14d0*/  BAR.SYNC.DEFER_BLOCKING 0x0 ;  /* 0x0000000000007b1d */ /* 0x000fec0000010000 */
[----:B------:R-:W-:Y:S04]  /*14e0*/  LDS R5, [R0] ;  /* 0x0000000000057984 */ /* 0x000fe80000000800 */
[----:B------:R-:W0:Y:S02]  /*14f0*/  LDS.128 R8, [R16] ;  /* 0x0000000010087984 */ /* 0x000e240000000c00 */
[----:B0-----:R-:W-:-:S02]  /*1500*/  FFMA R8, R8, R5, R12 ;  /* 0x0000000508087223 */ /* 0x001fc4000000000c */
        /* <DEDUP_REMOVED lines=27> */
[----:B------:R-:W0:Y:S01]  /*16c0*/  LDS R5, [R0+0x340] ;  /* 0x0003400000057984 */ /* 0x000e220000000800 */
[----:B------:R-:W-:Y:S01]  /*16d0*/  IADD3 R12, PT, PT, R17, 0x30, RZ ;  /* 0x00000030110c7810 */ /* 0x000fe20007ffe0ff */
[----:B------:R-:W-:-:S03]  /*16e0*/  HFMA2 R28, -RZ, RZ, 0, 0 ;  /* 0x00000000ff1c7431 */ /* 0x000fc600000001ff */
[----:B------:R-:W-:Y:S01]  /*16f0*/  ISETP.GE.OR P0, PT, R12, R21, P0 ;  /* 0x000000150c00720c */ /* 0x000fe20000706670 */
[----:B0-----:R-:W-:Y:S02]  /*1700*/  FFMA R9, R5, R9, R8 ;  /* 0x0000000905097223 */ /* 0x001fe40000000008 */
[----:B------:R-:W0:Y:S04]  /*1710*/  LDS R8, [R0+0x380] ;  /* 0x0003800000087984 */ /* 0x000e280000000800 */
[----:B------:R-:W-:Y:S01]  /*1720*/  LDS R5, [R0+0x3c0] ;  /* 0x0003c00000057984 */ /* 0x000fe20000000800 */
[----:B------:R-:W-:Y:S06]  /*1730*/  BAR.SYNC.DEFER_BLOCKING 0x0 ;  /* 0x0000000000007b1d */ /* 0x000fec0000010000 */
[----:B------:R-:W2:Y:S01]  /*1740*/  @!P0 LDG.E R28, desc[UR8][R14.64+0xc0] ;  /* 0x0000c0080e1c8981 */ /* 0x000ea2000c1e1900 */
[----:B0-----:R-:W-:-:S03]  /*1750*/  FFMA R10, R8, R10, R9 ;  /* 0x0000000a080a7223 */ /* 0x001fc60000000009 */
        /* <DEDUP_REMOVED lines=12> */
[----:B------:R-:W-:Y:S04]  /*1820*/  LDS R8, [R0+0x100] ;  /* 0x0001000000087984 */ /* 0x000fe80000000800 */
[----:B------:R-:W0:Y:S02]  /*1830*/  LDS.128 R12, [R16+0x10] ;  /* 0x00001000100c7984 */ /* 0x000e240000000c00 */
[----:B0-----:R-:W-:Y:S02]  /*1840*/  FFMA R8, R12, R8, R9 ;  /* 0x000000080c087223 */ /* 0x001fe40000000009 */
[----:B------:R-:W0:Y:S02]  /*1850*/  LDS R9, [R0+0x140] ;  /* 0x0001400000097984 */ /* 0x000e240000000800 */
[----:B0-----:R-:W-:-:S02]  /*1860*/  FFMA R9, R9, R13, R8 ;  /* 0x0000000d09097223 */ /* 0x001fc40000000008 */
        /* <DEDUP_REMOVED lines=16> */
[----:B------:R-:W0:Y:S01]  /*1970*/  LDS R9, [R0+0x340] ;  /* 0x0003400000097984 */ /* 0x000e220000000800 */
[----:B------:R-:W-:-:S04]  /*1980*/  UIADD3 UR4, UPT, UPT, UR4, 0x1, URZ ;  /* 0x0000000104047890 */ /* 0x000fc8000fffe0ff */
[----:B------:R-:W-:Y:S01]  /*1990*/  UISETP.NE.AND UP0, UPT, UR4, URZ, UPT ;  /* 0x000000ff0400728c */ /* 0x000fe2000bf05270 */
[----:B0-----:R-:W-:Y:S02]  /*19a0*/  FFMA R9, R9, R13, R8 ;  /* 0x0000000d09097223 */ /* 0x001fe40000000008 */
[----:B------:R-:W0:Y:S01]  /*19b0*/  LDS R8, [R0+0x380] ;  /* 0x0003800000087984 */ /* 0x000e220000000800 */
[C---:B------:R-:W-:Y:S01]  /*19c0*/  LEA R26, R21.reuse, R26, 0x4 ;  /* 0x0000001a151a7211 */ /* 0x040fe200078e20ff */
[----:B------:R-:W-:Y:S01]  /*19d0*/  FFMA R13, R4, R7, R6 ;  /* 0x00000007040d7223 */ /* 0x000fe20000000006 */
[----:B------:R-:W-:Y:S01]  /*19e0*/  LEA R25, R21, R25, 0x4 ;  /* 0x0000001915197211 */ /* 0x000fe200078e20ff */
[----:B------:R-:W-:Y:S01]  /*19f0*/  FFMA R12, R5, R11, R10 ;  /* 0x0000000b050c7223 */ /* 0x000fe2000000000a */
[----:B------:R-:W-:Y:S02]  /*1a00*/  IADD3 R24, PT, PT, R24, 0x10, RZ ;  /* 0x0000001018187810 */ /* 0x000fe40007ffe0ff */
[----:B------:R-:W-:-:S02]  /*1a10*/  IADD3 R22, PT, PT, R22, 0x10, RZ ;  /* 0x0000001016167810 */ /* 0x000fc40007ffe0ff */
[----:B------:R-:W-:Y:S01]  /*1a20*/  IADD3 R23, PT, PT, R23, 0x10, RZ ;  /* 0x0000001017177810 */ /* 0x000fe20007ffe0ff */
[----:B0-----:R-:W-:-:S04]  /*1a30*/  FFMA R8, R8, R14, R9 ;  /* 0x0000000e08087223 */ /* 0x001fc80000000009 */
[----:B------:R-:W-:Y:S01]  /*1a40*/  FFMA R27, R27, R15, R8 ;  /* 0x0000000f1b1b7223 */ /* 0x000fe20000000008 */
[----:B------:R-:W-:Y:S06]  /*1a50*/  BAR.SYNC.DEFER_BLOCKING 0x0 ;  /* 0x0000000000007b1d */ /* 0x000fec0000010000 */
[----:B------:R-:W-:Y:S05]  /*1a60*/  BRA.U UP0, `(.L_x_1) ;  /* 0xfffffff100f87547 */ /* 0x000fea000b83ffff */
.L_x_0:
[----:B------:R-:W0:Y:S01]  /*1a70*/  LDCU UR12, c[0x0][0x3a0] ;  /* 0x00007400ff0c77ac */ /* 0x000e220008000800 */
[C---:B------:R-:W-:Y:S02]  /*1a80*/  IADD3 R4, PT, PT, R17.reuse, 0x10, RZ ;  /* 0x0000001011047810 */ /* 0x040fe40007ffe0ff */
[C---:B------:R-:W-:Y:S01]  /*1a90*/  IADD3 R5, PT, PT, R17.reuse, 0x20, RZ ;  /* 0x0000002011057810 */ /* 0x040fe20007ffe0ff */
[----:B------:R-:W1:Y:S01]  /*1aa0*/  LDCU UR13, c[0x0][0x398] ;  /* 0x00007300ff0d77ac */ /* 0x000e620008000800 */
[C---:B------:R-:W-:Y:S01]  /*1ab0*/  IADD3 R7, PT, PT, R17.reuse, 0x30, RZ ;  /* 0x0000003011077810 */ /* 0x040fe20007ffe0ff */
[----:B------:R-:W2:Y:S01]  /*1ac0*/  LDCU.64 UR4, c[0x0][0x390] ;  /* 0x00007200ff0477ac */ /* 0x000ea20008000a00 */
[----:B0-----:R-:W-:Y:S01]  /*1ad0*/  ISETP.GE.AND P0, PT, R17, UR12, PT ;  /* 0x0000000c11007c0c */ /* 0x001fe2000bf06270 */
[----:B------:R-:W-:Y:S01]  /*1ae0*/  IMAD R0, R18, UR12, RZ ;  /* 0x0000000c12007c24 */ /* 0x000fe2000f8e02ff */
[----:B------:R-:W-:Y:S02]  /*1af0*/  ISETP.GE.AND P1, PT, R4, UR12, PT ;  /* 0x0000000c04007c0c */ /* 0x000fe4000bf26270 */
[----:B-1----:R-:W-:-:S02]  /*1b00*/  ISETP.LT.AND P0, PT, R18, UR13, !P0 ;  /* 0x0000000d12007c0c */ /* 0x002fc4000c701270 */
[----:B------:R-:W-:Y:S02]  /*1b10*/  SHF.R.S32.HI R4, RZ, 0x1f, R0 ;  /* 0x0000001fff047819 */ /* 0x000fe40000011400 */
[----:B------:R-:W-:Y:S02]  /*1b20*/  IADD3 R6, P3, PT, R17, R0, RZ ;  /* 0x0000000011067210 */ /* 0x000fe40007f7e0ff */
[----:B------:R-:W-:Y:S02]  /*1b30*/  ISETP.GE.AND P2, PT, R5, UR12, PT ;  /* 0x0000000c05007c0c */ /* 0x000fe4000bf46270 */
[C---:B------:R-:W-:Y:S02]  /*1b40*/  ISETP.GE.OR P1, PT, R18.reuse, UR13, P1 ;  /* 0x0000000d12007c0c */ /* 0x040fe40008f26670 */
[----:B------:R-:W-:-:S03]  /*1b50*/  ISETP.GE.OR P2, PT, R18, UR13, P2 ;  /* 0x0000000d12007c0c */ /* 0x000fc60009746670 */
[----:B------:R-:W0:Y:S01]  /*1b60*/  @P0 LDC.64 R2, c[0x0][0x390] ;  /* 0x0000e400ff020b82 */ /* 0x000e220000000a00 */
[C---:B------:R-:W-:Y:S02]  /*1b70*/  @P0 IADD3 R5, PT, PT, R17.reuse, R0, RZ ;  /* 0x0000000011050210 */ /* 0x040fe40007ffe0ff */
[----:B------:R-:W-:Y:S02]  /*1b80*/  LEA.HI.X.SX32 R17, R17, R4, 0x1, P3 ;  /* 0x0000000411117211 */ /* 0x000fe400018f0eff */
[----:B------:R-:W-:Y:S02]  /*1b90*/  ISETP.GE.AND P3, PT, R7, UR12, PT ;  /* 0x0000000c07007c0c */ /* 0x000fe4000bf66270 */
[----:B--2---:R-:W-:Y:S02]  /*1ba0*/  LEA R4, P4, R6, UR4, 0x2 ;  /* 0x0000000406047c11 */ /* 0x004fe4000f8810ff */
[----:B------:R-:W-:Y:S01]  /*1bb0*/  ISETP.GE.OR P3, PT, R18, UR13, P3 ;  /* 0x0000000d12007c0c */ /* 0x000fe20009f66670 */
[----:B0-----:R-:W-:Y:S01]  /*1bc0*/  @P0 IMAD.WIDE R2, R5, 0x4, R2 ;  /* 0x0000000405020825 */ /* 0x001fe200078e0202 */
[----:B------:R-:W-:-:S04]  /*1bd0*/  LEA.HI.X R5, R6, UR5, R17, 0x2, P4 ;  /* 0x0000000506057c11 */ /* 0x000fc8000a0f1411 */
[----:B------:R0:W-:Y:S04]  /*1be0*/  @P0 STG.E desc[UR8][R2.64], R20 ;  /* 0x0000001402000986 */ /* 0x0001e8000c101908 */
[----:B------:R0:W-:Y:S04]  /*1bf0*/  @!P1 STG.E desc[UR8][R4.64+0x40], R13 ;  /* 0x0000400d04009986 */ /* 0x0001e8000c101908 */
[----:B------:R0:W-:Y:S01]  /*1c00*/  @!P2 STG.E desc[UR8][R4.64+0x80], R12 ;  /* 0x0000800c0400a986 */ /* 0x0001e2000c101908 */
[----:B------:R-:W-:Y:S05]  /*1c10*/  @P3 EXIT ;  /* 0x000000000000394d */ /* 0x000fea0003800000 */
[----:B------:R-:W-:Y:S01]  /*1c20*/  STG.E desc[UR8][R4.64+0xc0], R27 ;  /* 0x0000c01b04007986 */ /* 0x000fe2000c101908 */
[----:B------:R-:W-:Y:S05]  /*1c30*/  EXIT ;  /* 0x000000000000794d */ /* 0x000fea0003800000 */
.L_x_2:
[----:B------:R-:W-:-:S00]  /*1c40*/  BRA `(.L_x_2) ;  /* 0xfffffffc00fc7947 */ /* 0x000fc0000383ffff */
[----:B------:R-:W-:-:S00]  /*1c50*/  NOP ;  /* 0x0000000000007918 */ /* 0x000fc00000000000 */
        /* <DEDUP_REMOVED lines=10> */
.L_x_3:


//--------------------- .nv.shared._Z28matrix_multiplication_kernelPKfS0_Pfiii --------------------------
	.section	.nv.shared._Z28matrix_multiplication_kernelPKfS0_Pfiii,"aw",@nobits
	.sectionflags	@""
	.align	4
.nv.shared._Z28matrix_multiplication_kernelPKfS0_Pfiii:
	.zero		3072


//--------------------- .nv.shared.reserved.0     --------------------------
	.section	.nv.shared.reserved.0,"aw",@nobits
	.weak		__nv_reservedSMEM_offset_0_alias
	.size		__nv_reservedSMEM_offset_0_alias, 0, 64
	.other		__nv_reservedSMEM_offset_0_alias,@"STO_CUDA_RESERVED_SHARED STV_DEFAULT"
__nv_reservedSMEM_offset_0_alias:
	.zero		0
	.zero		64


//--------------------- .nv.constant0._Z28matrix_multiplication_kernelPKfS0_Pfiii --------------------------
	.section	.nv.constant0._Z28matrix_multiplication_kernelPKfS0_Pfiii,"a",@progbits
	.sectionflags	@""
	.align	4
.nv.constant0._Z28matrix_multiplication_kernelPKfS0_Pfiii:
	.zero		932


//--------------------- SYMBOLS --------------------------

	.type		.nv.reservedSmem.offset0,@object
	.size		.nv.reservedSmem.offset0,0x4
	.type		.nv.reservedSmem.cap,@object
	.size		.nv.reservedSmem.cap,0x4
